//
// Generated by NVIDIA NVVM Compiler
//
// Compiler Build ID: CL-36424714
// Cuda compilation tools, release 13.0, V13.0.88
// Based on NVVM 20.0.0
//

.version 9.0
.target sm_100
.address_size 64

	// .globl	_Z20process_image_kernelPhS_PiS0_
.extern .func  (.param .b32 func_retval0) vprintf
(
	.param .b64 vprintf_param_0,
	.param .b64 vprintf_param_1
)
;
// _ZZ20process_image_kernelPhS_PiS0_E11l_histogram has been demoted
// _ZZ20process_image_kernelPhS_PiS0_E5l_cdf has been demoted
// _ZZ20process_image_kernelPhS_PiS0_E3map has been demoted
.global .align 1 .b8 $str[12] = {109, 105, 110, 32, 105, 115, 58, 32, 37, 100, 10};

.visible .entry _Z20process_image_kernelPhS_PiS0_(
	.param .u64 .ptr .align 1 _Z20process_image_kernelPhS_PiS0__param_0,
	.param .u64 .ptr .align 1 _Z20process_image_kernelPhS_PiS0__param_1,
	.param .u64 .ptr .align 1 _Z20process_image_kernelPhS_PiS0__param_2,
	.param .u64 .ptr .align 1 _Z20process_image_kernelPhS_PiS0__param_3
)
{
	.local .align 8 .b8 	__local_depot0[8];
	.reg .b64 	%SP;
	.reg .b64 	%SPL;
	.reg .pred 	%p<34>;
	.reg .b16 	%rs<17>;
	.reg .b32 	%r<221>;
	.reg .b64 	%rd<50>;
	.reg .b64 	%fd<5>;
	// demoted variable
	.shared .align 4 .b8 _ZZ20process_image_kernelPhS_PiS0_E11l_histogram[1024];
	// demoted variable
	.shared .align 4 .b8 _ZZ20process_image_kernelPhS_PiS0_E5l_cdf[1024];
	// demoted variable
	.shared .align 4 .b8 _ZZ20process_image_kernelPhS_PiS0_E3map[1024];
	mov.u64 	%SPL, __local_depot0;
	cvta.local.u64 	%SP, %SPL;
	ld.param.u64 	%rd13, [_Z20process_image_kernelPhS_PiS0__param_0];
	ld.param.u64 	%rd14, [_Z20process_image_kernelPhS_PiS0__param_1];
	ld.param.u64 	%rd11, [_Z20process_image_kernelPhS_PiS0__param_2];
	ld.param.u64 	%rd12, [_Z20process_image_kernelPhS_PiS0__param_3];
	cvta.to.global.u64 	%rd1, %rd14;
	cvta.to.global.u64 	%rd2, %rd13;
	mov.u32 	%r220, %tid.x;
	mov.u32 	%r2, %ntid.x;
	shl.b32 	%r104, %r220, 2;
	mov.u32 	%r213, _ZZ20process_image_kernelPhS_PiS0_E11l_histogram;
	add.s32 	%r3, %r213, %r104;
	mov.b32 	%r106, 0;
	st.shared.u32 	[%r3], %r106;
	add.s32 	%r107, %r220, %r2;
	cvt.u16.u32 	%rs2, %r107;
	not.b16 	%rs3, %rs2;
	cvt.u16.u32 	%rs4, %r2;
	div.u16 	%rs5, %rs3, %rs4;
	and.b16  	%rs1, %rs5, 3;
	xor.b16  	%rs6, %rs1, 2;
	cvt.u32.u16 	%r4, %rs6;
	setp.eq.s16 	%p1, %rs1, 2;
	mov.u32 	%r196, %r220;
	@%p1 bra 	$L__BB0_3;
	cvt.u64.u32 	%rd15, %r220;
	add.s64 	%rd48, %rd2, %rd15;
	neg.s32 	%r191, %r4;
	mad.lo.s32 	%r196, %r2, %r4, %r220;
	cvt.u64.u32 	%rd16, %r2;
$L__BB0_2:
	.pragma "nounroll";
	ld.global.u8 	%rs7, [%rd48];
	mul.wide.u16 	%r108, %rs7, 4;
	add.s32 	%r110, %r213, %r108;
	atom.shared.add.u32 	%r111, [%r110], 1;
	add.s64 	%rd48, %rd48, %rd16;
	add.s32 	%r191, %r191, 1;
	setp.ne.s32 	%p2, %r191, 0;
	@%p2 bra 	$L__BB0_2;
$L__BB0_3:
	shl.b32 	%r10, %r2, 1;
	add.s32 	%r195, %r196, %r10;
	shl.b32 	%r12, %r2, 2;
	mul.lo.s32 	%r13, %r2, 3;
	add.s32 	%r194, %r196, %r13;
	add.s32 	%r193, %r2, %r196;
$L__BB0_4:
	cvt.u64.u32 	%rd17, %r196;
	add.s64 	%rd18, %rd2, %rd17;
	ld.global.u8 	%rs8, [%rd18];
	mul.wide.u16 	%r112, %rs8, 4;
	add.s32 	%r114, %r213, %r112;
	atom.shared.add.u32 	%r115, [%r114], 1;
	add.s32 	%r116, %r196, %r2;
	cvt.u64.u32 	%rd19, %r193;
	add.s64 	%rd20, %rd2, %rd19;
	ld.global.u8 	%rs9, [%rd20];
	mul.wide.u16 	%r117, %rs9, 4;
	add.s32 	%r118, %r213, %r117;
	atom.shared.add.u32 	%r119, [%r118], 1;
	add.s32 	%r120, %r116, %r2;
	cvt.u64.u32 	%rd21, %r195;
	add.s64 	%rd22, %rd2, %rd21;
	ld.global.u8 	%rs10, [%rd22];
	mul.wide.u16 	%r121, %rs10, 4;
	add.s32 	%r122, %r213, %r121;
	atom.shared.add.u32 	%r123, [%r122], 1;
	add.s32 	%r124, %r120, %r2;
	cvt.u64.u32 	%rd23, %r194;
	add.s64 	%rd24, %rd2, %rd23;
	ld.global.u8 	%rs11, [%rd24];
	mul.wide.u16 	%r125, %rs11, 4;
	add.s32 	%r126, %r213, %r125;
	atom.shared.add.u32 	%r127, [%r126], 1;
	add.s32 	%r196, %r124, %r2;
	add.s32 	%r195, %r195, %r12;
	add.s32 	%r194, %r194, %r12;
	add.s32 	%r193, %r193, %r12;
	setp.lt.u32 	%p3, %r196, 65536;
	@%p3 bra 	$L__BB0_4;
	bar.sync 	0;
	ld.shared.u32 	%r128, [%r3];
	cvt.u64.u32 	%rd49, %r220;
	cvta.to.global.u64 	%rd25, %rd11;
	mul.wide.u32 	%rd26, %r220, 4;
	add.s64 	%rd27, %rd25, %rd26;
	st.global.u32 	[%rd27], %r128;
	mov.u32 	%r130, _ZZ20process_image_kernelPhS_PiS0_E5l_cdf;
	add.s32 	%r24, %r130, %r104;
	st.shared.u32 	[%r24], %r128;
	bar.sync 	0;
	setp.lt.u32 	%p4, %r2, 2;
	@%p4 bra 	$L__BB0_14;
	mov.b32 	%r197, 1;
$L__BB0_7:
	setp.gt.u32 	%p5, %r220, 255;
	@%p5 bra 	$L__BB0_13;
	setp.lt.u32 	%p6, %r220, %r197;
	@%p6 bra 	$L__BB0_10;
	sub.s32 	%r133, %r220, %r197;
	shl.b32 	%r134, %r133, 2;
	add.s32 	%r136, %r130, %r134;
	ld.shared.u32 	%r200, [%r136];
$L__BB0_10:
	setp.lt.u32 	%p7, %r220, %r197;
	bar.sync 	0;
	@%p7 bra 	$L__BB0_12;
	ld.shared.u32 	%r137, [%r24];
	add.s32 	%r138, %r137, %r200;
	st.shared.u32 	[%r24], %r138;
$L__BB0_12:
	bar.sync 	0;
$L__BB0_13:
	shl.b32 	%r197, %r197, 1;
	setp.lt.u32 	%p8, %r197, %r2;
	@%p8 bra 	$L__BB0_7;
$L__BB0_14:
	ld.shared.u32 	%r139, [%r24];
	cvta.to.global.u64 	%rd28, %rd12;
	shl.b64 	%rd29, %rd49, 2;
	add.s64 	%rd7, %rd28, %rd29;
	st.global.u32 	[%rd7], %r139;
	bar.sync 	0;
	setp.gt.u32 	%p9, %r220, 127;
	@%p9 bra 	$L__BB0_19;
	shl.b32 	%r31, %r220, 3;
	mov.u32 	%r201, _ZZ20process_image_kernelPhS_PiS0_E11l_histogram;
	mov.u32 	%r202, %r220;
$L__BB0_16:
	add.s32 	%r141, %r201, %r31;
	ld.shared.u32 	%r35, [%r141];
	add.s32 	%r36, %r201, %r104;
	ld.shared.u32 	%r142, [%r36];
	setp.ge.s32 	%p10, %r35, %r142;
	@%p10 bra 	$L__BB0_18;
	st.shared.u32 	[%r36], %r35;
$L__BB0_18:
	add.s32 	%r202, %r202, %r2;
	add.s32 	%r201, %r201, %r12;
	setp.lt.u32 	%p11, %r202, 128;
	@%p11 bra 	$L__BB0_16;
$L__BB0_19:
	bar.sync 	0;
	setp.gt.u32 	%p12, %r220, 63;
	@%p12 bra 	$L__BB0_24;
	shl.b32 	%r39, %r220, 3;
	mov.u32 	%r203, _ZZ20process_image_kernelPhS_PiS0_E11l_histogram;
	mov.u32 	%r204, %r220;
$L__BB0_21:
	add.s32 	%r144, %r203, %r39;
	ld.shared.u32 	%r43, [%r144];
	add.s32 	%r44, %r203, %r104;
	ld.shared.u32 	%r145, [%r44];
	setp.ge.s32 	%p13, %r43, %r145;
	@%p13 bra 	$L__BB0_23;
	st.shared.u32 	[%r44], %r43;
$L__BB0_23:
	add.s32 	%r204, %r204, %r2;
	add.s32 	%r203, %r203, %r12;
	setp.lt.u32 	%p14, %r204, 64;
	@%p14 bra 	$L__BB0_21;
$L__BB0_24:
	bar.sync 	0;
	setp.gt.u32 	%p15, %r220, 31;
	@%p15 bra 	$L__BB0_29;
	shl.b32 	%r47, %r220, 3;
	mov.u32 	%r205, _ZZ20process_image_kernelPhS_PiS0_E11l_histogram;
	mov.u32 	%r206, %r220;
$L__BB0_26:
	add.s32 	%r147, %r205, %r47;
	ld.shared.u32 	%r51, [%r147];
	add.s32 	%r52, %r205, %r104;
	ld.shared.u32 	%r148, [%r52];
	setp.ge.s32 	%p16, %r51, %r148;
	@%p16 bra 	$L__BB0_28;
	st.shared.u32 	[%r52], %r51;
$L__BB0_28:
	add.s32 	%r206, %r206, %r2;
	add.s32 	%r205, %r205, %r12;
	setp.lt.u32 	%p17, %r206, 32;
	@%p17 bra 	$L__BB0_26;
$L__BB0_29:
	bar.sync 	0;
	setp.gt.u32 	%p18, %r220, 15;
	@%p18 bra 	$L__BB0_34;
	shl.b32 	%r55, %r220, 3;
	mov.u32 	%r207, _ZZ20process_image_kernelPhS_PiS0_E11l_histogram;
	mov.u32 	%r208, %r220;
$L__BB0_31:
	add.s32 	%r150, %r207, %r55;
	ld.shared.u32 	%r59, [%r150];
	add.s32 	%r60, %r207, %r104;
	ld.shared.u32 	%r151, [%r60];
	setp.ge.s32 	%p19, %r59, %r151;
	@%p19 bra 	$L__BB0_33;
	st.shared.u32 	[%r60], %r59;
$L__BB0_33:
	add.s32 	%r208, %r208, %r2;
	add.s32 	%r207, %r207, %r12;
	setp.lt.u32 	%p20, %r208, 16;
	@%p20 bra 	$L__BB0_31;
$L__BB0_34:
	bar.sync 	0;
	setp.gt.u32 	%p21, %r220, 7;
	@%p21 bra 	$L__BB0_39;
	shl.b32 	%r63, %r220, 3;
	mov.u32 	%r209, _ZZ20process_image_kernelPhS_PiS0_E11l_histogram;
	mov.u32 	%r210, %r220;
$L__BB0_36:
	add.s32 	%r153, %r209, %r63;
	ld.shared.u32 	%r67, [%r153];
	add.s32 	%r68, %r209, %r104;
	ld.shared.u32 	%r154, [%r68];
	setp.ge.s32 	%p22, %r67, %r154;
	@%p22 bra 	$L__BB0_38;
	st.shared.u32 	[%r68], %r67;
$L__BB0_38:
	add.s32 	%r210, %r210, %r2;
	add.s32 	%r209, %r209, %r12;
	setp.lt.u32 	%p23, %r210, 8;
	@%p23 bra 	$L__BB0_36;
$L__BB0_39:
	bar.sync 	0;
	setp.gt.u32 	%p24, %r220, 3;
	@%p24 bra 	$L__BB0_44;
	shl.b32 	%r71, %r220, 3;
	mov.u32 	%r211, _ZZ20process_image_kernelPhS_PiS0_E11l_histogram;
	mov.u32 	%r212, %r220;
$L__BB0_41:
	add.s32 	%r156, %r211, %r71;
	ld.shared.u32 	%r75, [%r156];
	add.s32 	%r76, %r211, %r104;
	ld.shared.u32 	%r157, [%r76];
	setp.ge.s32 	%p25, %r75, %r157;
	@%p25 bra 	$L__BB0_43;
	st.shared.u32 	[%r76], %r75;
$L__BB0_43:
	add.s32 	%r212, %r212, %r2;
	add.s32 	%r211, %r211, %r12;
	setp.lt.u32 	%p26, %r212, 4;
	@%p26 bra 	$L__BB0_41;
$L__BB0_44:
	bar.sync 	0;
	setp.gt.u32 	%p27, %r220, 1;
	@%p27 bra 	$L__BB0_49;
	shl.b32 	%r79, %r220, 3;
	mov.u32 	%r214, %r220;
$L__BB0_46:
	add.s32 	%r159, %r213, %r79;
	ld.shared.u32 	%r83, [%r159];
	add.s32 	%r84, %r213, %r104;
	ld.shared.u32 	%r160, [%r84];
	setp.ge.s32 	%p28, %r83, %r160;
	@%p28 bra 	$L__BB0_48;
	st.shared.u32 	[%r84], %r83;
$L__BB0_48:
	add.s32 	%r214, %r214, %r2;
	add.s32 	%r213, %r213, %r12;
	setp.lt.u32 	%p29, %r214, 2;
	@%p29 bra 	$L__BB0_46;
$L__BB0_49:
	bar.sync 	0;
	setp.ne.s32 	%p30, %r220, 0;
	bar.sync 	0;
	ld.shared.u32 	%r87, [_ZZ20process_image_kernelPhS_PiS0_E11l_histogram];
	@%p30 bra 	$L__BB0_51;
	add.u64 	%rd30, %SP, 0;
	add.u64 	%rd31, %SPL, 0;
	st.local.u32 	[%rd31], %r87;
	mov.u64 	%rd32, $str;
	cvta.global.u64 	%rd33, %rd32;
	{ // callseq 0, 0
	.param .b64 param0;
	st.param.b64 	[param0], %rd33;
	.param .b64 param1;
	st.param.b64 	[param1], %rd30;
	.param .b32 retval0;
	call.uni (retval0), 
	vprintf, 
	(
	param0, 
	param1
	);
	ld.param.b32 	%r161, [retval0];
	} // callseq 0
$L__BB0_51:
	setp.eq.s16 	%p31, %rs1, 2;
	ld.shared.u32 	%r163, [%r3];
	st.global.u32 	[%rd7], %r163;
	bar.sync 	0;
	ld.shared.u32 	%r164, [%r24];
	sub.s32 	%r165, %r164, %r87;
	cvt.rn.f64.s32 	%fd1, %r165;
	sub.s32 	%r166, 65536, %r87;
	cvt.rn.f64.s32 	%fd2, %r166;
	div.rn.f64 	%fd3, %fd1, %fd2;
	mul.f64 	%fd4, %fd3, 0d406FE00000000000;
	cvt.rzi.s32.f64 	%r167, %fd4;
	mov.u32 	%r169, _ZZ20process_image_kernelPhS_PiS0_E3map;
	add.s32 	%r170, %r169, %r104;
	st.shared.u32 	[%r170], %r167;
	bar.sync 	0;
	@%p31 bra 	$L__BB0_54;
	cvt.u64.u32 	%rd8, %r2;
	neg.s32 	%r215, %r4;
$L__BB0_53:
	.pragma "nounroll";
	add.s64 	%rd34, %rd2, %rd49;
	ld.global.u8 	%rs12, [%rd34];
	mul.wide.u16 	%r171, %rs12, 4;
	add.s32 	%r173, %r169, %r171;
	ld.shared.u32 	%r174, [%r173];
	add.s64 	%rd35, %rd1, %rd49;
	st.global.u8 	[%rd35], %r174;
	add.s64 	%rd49, %rd49, %rd8;
	cvt.u32.u64 	%r220, %rd49;
	add.s32 	%r215, %r215, 1;
	setp.ne.s32 	%p32, %r215, 0;
	@%p32 bra 	$L__BB0_53;
$L__BB0_54:
	add.s32 	%r219, %r220, %r10;
	add.s32 	%r218, %r220, %r13;
	add.s32 	%r217, %r2, %r220;
$L__BB0_55:
	cvt.u64.u32 	%rd36, %r220;
	add.s64 	%rd37, %rd2, %rd36;
	ld.global.u8 	%rs13, [%rd37];
	mul.wide.u16 	%r175, %rs13, 4;
	add.s32 	%r177, %r169, %r175;
	ld.shared.u32 	%r178, [%r177];
	add.s64 	%rd38, %rd1, %rd36;
	st.global.u8 	[%rd38], %r178;
	add.s32 	%r179, %r220, %r2;
	cvt.u64.u32 	%rd39, %r217;
	add.s64 	%rd40, %rd2, %rd39;
	ld.global.u8 	%rs14, [%rd40];
	mul.wide.u16 	%r180, %rs14, 4;
	add.s32 	%r181, %r169, %r180;
	ld.shared.u32 	%r182, [%r181];
	add.s64 	%rd41, %rd1, %rd39;
	st.global.u8 	[%rd41], %r182;
	add.s32 	%r183, %r179, %r2;
	cvt.u64.u32 	%rd42, %r219;
	add.s64 	%rd43, %rd2, %rd42;
	ld.global.u8 	%rs15, [%rd43];
	mul.wide.u16 	%r184, %rs15, 4;
	add.s32 	%r185, %r169, %r184;
	ld.shared.u32 	%r186, [%r185];
	add.s64 	%rd44, %rd1, %rd42;
	st.global.u8 	[%rd44], %r186;
	add.s32 	%r187, %r183, %r2;
	cvt.u64.u32 	%rd45, %r218;
	add.s64 	%rd46, %rd2, %rd45;
	ld.global.u8 	%rs16, [%rd46];
	mul.wide.u16 	%r188, %rs16, 4;
	add.s32 	%r189, %r169, %r188;
	ld.shared.u32 	%r190, [%r189];
	add.s64 	%rd47, %rd1, %rd45;
	st.global.u8 	[%rd47], %r190;
	add.s32 	%r220, %r187, %r2;
	add.s32 	%r219, %r219, %r12;
	add.s32 	%r218, %r218, %r12;
	add.s32 	%r217, %r217, %r12;
	setp.lt.u32 	%p33, %r220, 65536;
	@%p33 bra 	$L__BB0_55;
	bar.sync 	0;
	ret;

}


// ===== COMPILED SASS (sm_100) =====

	.target	sm_100

	.elftype	@"ET_EXEC"


//--------------------- .note.nv.tkinfo           --------------------------
	.section	.note.nv.tkinfo,"",@"SHT_NOTE"
	.sectionflags	@"SHF_NOTE_NV_TKINFO"
	.tkinfo
        /*0018*/ 	.word	0x00000002
        /*0030*/ 	.string	""
        /*0030*/ 	.string	"ptxas"
        /*0030*/ 	.string	"Cuda compilation tools, release 13.0, V13.0.88"
        /*0030*/ 	.string	"Build cuda_13.0.r13.0/compiler.36424714_0"
        /*0030*/ 	.string	"-arch sm_100 -m 64 "



//--------------------- .note.nv.cuinfo           --------------------------
	.section	.note.nv.cuinfo,"",@"SHT_NOTE"
	.sectionflags	@"SHF_NOTE_NV_CUINFO"
        /*0018*/ 	.short	0x0002
        /*001a*/ 	.short	0x0064
        /*001c*/ 	.short	0x0082
	.zero		2


//--------------------- .nv.info                  --------------------------
	.section	.nv.info,"",@"SHT_CUDA_INFO"
	.align	4


	//----- nvinfo : EIATTR_REGCOUNT
	.align		4
        /*0000*/ 	.byte	0x04, 0x2f
        /*0002*/ 	.short	(.L_2 - .L_1)
	.align		4
.L_1:
        /*0004*/ 	.word	index@(_Z20process_image_kernelPhS_PiS0_)
        /*0008*/ 	.word	0x0000001d


	//----- nvinfo : EIATTR_FRAME_SIZE
	.align		4
.L_2:
        /*000c*/ 	.byte	0x04, 0x11
        /*000e*/ 	.short	(.L_4 - .L_3)
	.align		4
.L_3:
        /*0010*/ 	.word	index@($__internal_1_$__cuda_sm20_div_u16)
        /*0014*/ 	.word	0x00000008


	//----- nvinfo : EIATTR_FRAME_SIZE
	.align		4
.L_4:
        /*0018*/ 	.byte	0x04, 0x11
        /*001a*/ 	.short	(.L_6 - .L_5)
	.align		4
.L_5:
        /*001c*/ 	.word	index@($__internal_0_$__cuda_sm20_div_rn_f64_full)
        /*0020*/ 	.word	0x00000008


	//----- nvinfo : EIATTR_FRAME_SIZE
	.align		4
.L_6:
        /*0024*/ 	.byte	0x04, 0x11
        /*0026*/ 	.short	(.L_8 - .L_7)
	.align		4
.L_7:
        /*0028*/ 	.word	index@(_Z20process_image_kernelPhS_PiS0_)
        /*002c*/ 	.word	0x00000008


	//----- nvinfo : EIATTR_MIN_STACK_SIZE
	.align		4
.L_8:
        /*0030*/ 	.byte	0x04, 0x12
        /*0032*/ 	.short	(.L_10 - .L_9)
	.align		4
.L_9:
        /*0034*/ 	.word	index@(_Z20process_image_kernelPhS_PiS0_)
        /*0038*/ 	.word	0x00000008
.L_10:


//--------------------- .nv.compat                --------------------------
	.section	.nv.compat,"",@"SHT_CUDA_COMPAT_INFO"
	.align	4
        /*0000*/ 	.byte	0x02, 0x09, 0x00, 0x00, 0x02, 0x02, 0x01, 0x00, 0x02, 0x05, 0x05, 0x00, 0x03, 0x07, 0x01, 0x01
        /*0010*/ 	.byte	0x02, 0x03, 0x00, 0x00, 0x02, 0x06, 0x01, 0x00, 0x04, 0x0b, 0x08, 0x00, 0x01, 0x00, 0x00, 0x00
        /*0020*/ 	.byte	0x00, 0x00, 0x00, 0x00


//--------------------- .nv.info._Z20process_image_kernelPhS_PiS0_ --------------------------
	.section	.nv.info._Z20process_image_kernelPhS_PiS0_,"",@"SHT_CUDA_INFO"
	.sectionflags	@""
	.align	4


	//----- nvinfo : EIATTR_CUDA_API_VERSION
	.align		4
        /*0000*/ 	.byte	0x04, 0x37
        /*0002*/ 	.short	(.L_12 - .L_11)
.L_11:
        /*0004*/ 	.word	0x00000082


	//----- nvinfo : EIATTR_KPARAM_INFO
	.align		4
.L_12:
        /*0008*/ 	.byte	0x04, 0x17
        /*000a*/ 	.short	(.L_14 - .L_13)
.L_13:
        /*000c*/ 	.word	0x00000000
        /*0010*/ 	.short	0x0003
        /*0012*/ 	.short	0x0018
        /*0014*/ 	.byte	0x00, 0xf5, 0x21, 0x00


	//----- nvinfo : EIATTR_KPARAM_INFO
	.align		4
.L_14:
        /*0018*/ 	.byte	0x04, 0x17
        /*001a*/ 	.short	(.L_16 - .L_15)
.L_15:
        /*001c*/ 	.word	0x00000000
        /*0020*/ 	.short	0x0002
        /*0022*/ 	.short	0x0010
        /*0024*/ 	.byte	0x00, 0xf5, 0x21, 0x00


	//----- nvinfo : EIATTR_KPARAM_INFO
	.align		4
.L_16:
        /*0028*/ 	.byte	0x04, 0x17
        /*002a*/ 	.short	(.L_18 - .L_17)
.L_17:
        /*002c*/ 	.word	0x00000000
        /*0030*/ 	.short	0x0001
        /*0032*/ 	.short	0x0008
        /*0034*/ 	.byte	0x00, 0xf5, 0x21, 0x00


	//----- nvinfo : EIATTR_KPARAM_INFO
	.align		4
.L_18:
        /*0038*/ 	.byte	0x04, 0x17
        /*003a*/ 	.short	(.L_20 - .L_19)
.L_19:
        /*003c*/ 	.word	0x00000000
        /*0040*/ 	.short	0x0000
        /*0042*/ 	.short	0x0000
        /*0044*/ 	.byte	0x00, 0xf5, 0x21, 0x00


	//----- nvinfo : EIATTR_SPARSE_MMA_MASK
	.align		4
.L_20:
        /*0048*/ 	.byte	0x03, 0x50
        /*004a*/ 	.short	0x0000


	//----- nvinfo : EIATTR_MAXREG_COUNT
	.align		4
        /*004c*/ 	.byte	0x03, 0x1b
        /*004e*/ 	.short	0x00ff


	//----- nvinfo : EIATTR_NUM_BARRIERS
	.align		4
        /*0050*/ 	.byte	0x02, 0x4c
        /*0052*/ 	.byte	0x01
	.zero		1


	//----- nvinfo : EIATTR_EXTERNS
	.align		4
        /*0054*/ 	.byte	0x04, 0x0f
        /*0056*/ 	.short	(.L_22 - .L_21)


	//   ....[0]....
	.align		4
.L_21:
        /*0058*/ 	.word	index@(vprintf)


	//----- nvinfo : EIATTR_MERCURY_ISA_VERSION
	.align		4
.L_22:
        /*005c*/ 	.byte	0x03, 0x5f
        /*005e*/ 	.short	0x0101


	//----- nvinfo : EIATTR_VRC_CTA_INIT_COUNT
	.align		4
        /*0060*/ 	.byte	0x02, 0x4a
	.zero		1
	.zero		1


	//----- nvinfo : EIATTR_SYSCALL_OFFSETS
	.align		4
        /*0064*/ 	.byte	0x04, 0x46
        /*0066*/ 	.short	(.L_24 - .L_23)


	//   ....[0]....
.L_23:
        /*0068*/ 	.word	0x000010d0


	//----- nvinfo : EIATTR_EXIT_INSTR_OFFSETS
	.align		4
.L_24:
        /*006c*/ 	.byte	0x04, 0x1c
        /*006e*/ 	.short	(.L_26 - .L_25)


	//   ....[0]....
.L_25:
        /*0070*/ 	.word	0x00001770


	//----- nvinfo : EIATTR_CRS_STACK_SIZE
	.align		4
.L_26:
        /*0074*/ 	.byte	0x04, 0x1e
        /*0076*/ 	.short	(.L_28 - .L_27)
.L_27:
        /*0078*/ 	.word	0x00000000


	//----- nvinfo : EIATTR_CBANK_PARAM_SIZE
	.align		4
.L_28:
        /*007c*/ 	.byte	0x03, 0x19
        /*007e*/ 	.short	0x0020


	//----- nvinfo : EIATTR_PARAM_CBANK
	.align		4
        /*0080*/ 	.byte	0x04, 0x0a
        /*0082*/ 	.short	(.L_30 - .L_29)
	.align		4
.L_29:
        /*0084*/ 	.word	index@(.nv.constant0._Z20process_image_kernelPhS_PiS0_)
        /*0088*/ 	.short	0x0380
        /*008a*/ 	.short	0x0020


	//----- nvinfo : EIATTR_SW_WAR
	.align		4
.L_30:
        /*008c*/ 	.byte	0x04, 0x36
        /*008e*/ 	.short	(.L_32 - .L_31)
.L_31:
        /*0090*/ 	.word	0x00000008
.L_32:


//--------------------- .nv.callgraph             --------------------------
	.section	.nv.callgraph,"",@"SHT_CUDA_CALLGRAPH"
	.align	4
	.sectionentsize	8
	.align		4
        /*0000*/ 	.word	0x00000000
	.align		4
        /*0004*/ 	.word	0xffffffff
	.align		4
        /*0008*/ 	.word	index@(_Z20process_image_kernelPhS_PiS0_)
	.align		4
        /*000c*/ 	.word	index@(vprintf)
	.align		4
        /*0010*/ 	.word	0x00000000
	.align		4
        /*0014*/ 	.word	0xfffffffe
	.align		4
        /*0018*/ 	.word	0x00000000
	.align		4
        /*001c*/ 	.word	0xfffffffd
	.align		4
        /*0020*/ 	.word	0x00000000
	.align		4
        /*0024*/ 	.word	0xfffffffc


//--------------------- .nv.constant4             --------------------------
	.section	.nv.constant4,"a",@progbits
	.align	8
	.align		8
.nv.constant4:
        /*0000*/ 	.dword	vprintf
	.align		8
        /*0008*/ 	.dword	$str


//--------------------- .text._Z20process_image_kernelPhS_PiS0_ --------------------------
	.section	.text._Z20process_image_kernelPhS_PiS0_,"ax",@progbits
	.align	128
        .global         _Z20process_image_kernelPhS_PiS0_
        .type           _Z20process_image_kernelPhS_PiS0_,@function
        .size           _Z20process_image_kernelPhS_PiS0_,(.L_x_44 - _Z20process_image_kernelPhS_PiS0_)
        .other          _Z20process_image_kernelPhS_PiS0_,@"STO_CUDA_ENTRY STV_DEFAULT"
_Z20process_image_kernelPhS_PiS0_:
.text._Z20process_image_kernelPhS_PiS0_:
[----:B------:R-:W0:Y:S01]  /*0000*/  LDC R1, c[0x0][0x37c] ;  /* 0x0000df00ff017b82 */ /* 0x000e220000000800 */
[----:B------:R-:W1:Y:S07]  /*0010*/  S2R R25, SR_TID.X ;  /* 0x0000000000197919 */ /* 0x000e6e0000002100 */
[----:B------:R-:W2:Y:S01]  /*0020*/  S2UR UR5, SR_CgaCtaId ;  /* 0x00000000000579c3 */ /* 0x000ea20000008800 */
[----:B------:R-:W3:Y:S01]  /*0030*/  LDCU UR6, c[0x0][0x2fc] ;  /* 0x00005f80ff0677ac */ /* 0x000ee20008000800 */
[----:B0-----:R-:W-:Y:S01]  /*0040*/  VIADD R1, R1, 0xfffffff8 ;  /* 0xfffffff801017836 */ /* 0x001fe20000000000 */
[----:B------:R-:W-:Y:S01]  /*0050*/  MOV R8, 0x150 ;  /* 0x0000015000087802 */ /* 0x000fe20000000f00 */
[----:B------:R-:W-:-:S04]  /*0060*/  UMOV UR4, 0x400 ;  /* 0x0000040000047882 */ /* 0x000fc80000000000 */
[----:B------:R-:W0:Y:S01]  /*0070*/  LDC R26, c[0x0][0x360] ;  /* 0x0000d800ff1a7b82 */ /* 0x000e220000000800 */
[----:B--2---:R-:W-:Y:S01]  /*0080*/  ULEA UR4, UR5, UR4, 0x18 ;  /* 0x0000000405047291 */ /* 0x004fe2000f8ec0ff */
[----:B------:R-:W2:Y:S05]  /*0090*/  LDCU UR5, c[0x0][0x2f8] ;  /* 0x00005f00ff0577ac */ /* 0x000eaa0008000800 */
[C---:B-1----:R-:W-:Y:S01]  /*00a0*/  LEA R24, R25.reuse, UR4, 0x2 ;  /* 0x0000000419187c11 */ /* 0x042fe2000f8e10ff */
[----:B0-----:R-:W-:Y:S01]  /*00b0*/  IMAD.IADD R0, R25, 0x1, R26 ;  /* 0x0000000119007824 */ /* 0x001fe200078e021a */
[----:B------:R-:W-:Y:S01]  /*00c0*/  LOP3.LUT R3, R26, 0xffff, RZ, 0xc0, !PT ;  /* 0x0000ffff1a037812 */ /* 0x000fe200078ec0ff */
[----:B------:R-:W-:-:S02]  /*00d0*/  IMAD.MOV.U32 R19, RZ, RZ, R25 ;  /* 0x000000ffff137224 */ /* 0x000fc400078e0019 */
[----:B------:R0:W-:Y:S01]  /*00e0*/  STS [R24], RZ ;  /* 0x000000ff18007388 */ /* 0x0001e20000000800 */
[----:B------:R-:W-:Y:S01]  /*00f0*/  LOP3.LUT R2, RZ, R0, RZ, 0x33, !PT ;  /* 0x00000000ff027212 */ /* 0x000fe200078e33ff */
[----:B------:R-:W-:-:S03]  /*0100*/  IMAD.U32 R0, RZ, RZ, UR4 ;  /* 0x00000004ff007e24 */ /* 0x000fc6000f8e00ff */
[----:B------:R-:W-:Y:S02]  /*0110*/  LOP3.LUT R2, R2, 0xffff, RZ, 0xc0, !PT ;  /* 0x0000ffff02027812 */ /* 0x000fe400078ec0ff */
[----:B--2---:R-:W-:-:S05]  /*0120*/  IADD3 R6, P0, PT, R1, UR5, RZ ;  /* 0x0000000501067c10 */ /* 0x004fca000ff1e0ff */
[----:B0--3--:R-:W-:-:S08]  /*0130*/  IMAD.X R7, RZ, RZ, UR6, P0 ;  /* 0x00000006ff077e24 */ /* 0x009fd000080e06ff */
[----:B------:R-:W-:Y:S05]  /*0140*/  CALL.REL.NOINC `($__internal_1_$__cuda_sm20_div_u16) ;  /* 0x0000001c00047944 */ /* 0x000fea0003c00000 */
[----:B------:R-:W-:Y:S01]  /*0150*/  LOP3.LUT R23, R23, 0x3, RZ, 0xc0, !PT ;  /* 0x0000000317177812 */ /* 0x000fe200078ec0ff */
[----:B------:R-:W0:Y:S01]  /*0160*/  LDCU.64 UR36, c[0x0][0x358] ;  /* 0x00006b00ff2477ac */ /* 0x000e220008000a00 */
[----:B------:R-:W-:Y:S01]  /*0170*/  BSSY B0, `(.L_x_0) ;  /* 0x0000016000007945 */ /* 0x000fe20003800000 */
[----:B------:R-:W-:Y:S01]  /*0180*/  IMAD.MOV.U32 R13, RZ, RZ, R19 ;  /* 0x000000ffff0d7224 */ /* 0x000fe200078e0013 */
[C---:B------:R-:W-:Y:S01]  /*0190*/  ISETP.NE.AND P0, PT, R23.reuse, 0x2, PT ;  /* 0x000000021700780c */ /* 0x040fe20003f05270 */
[----:B------:R-:W1:Y:S01]  /*01a0*/  LDCU.64 UR6, c[0x0][0x380] ;  /* 0x00007000ff0677ac */ /* 0x000e620008000a00 */
[----:B------:R-:W-:-:S11]  /*01b0*/  LOP3.LUT R4, R23, 0x2, RZ, 0x3c, !PT ;  /* 0x0000000217047812 */ /* 0x000fd600078e3cff */
[----:B------:R-:W-:Y:S05]  /*01c0*/  @!P0 BRA `(.L_x_1) ;  /* 0x0000000000408947 */ /* 0x000fea0003800000 */
[----:B------:R-:W2:Y:S01]  /*01d0*/  LDCU.64 UR4, c[0x0][0x380] ;  /* 0x00007000ff0477ac */ /* 0x000ea20008000a00 */
[----:B------:R-:W-:Y:S02]  /*01e0*/  IMAD R13, R4, R26, R19 ;  /* 0x0000001a040d7224 */ /* 0x000fe400078e0213 */
[----:B------:R-:W-:Y:S01]  /*01f0*/  IMAD.MOV R4, RZ, RZ, -R4 ;  /* 0x000000ffff047224 */ /* 0x000fe200078e0a04 */
[----:B--2---:R-:W-:-:S05]  /*0200*/  IADD3 R9, P0, PT, R19, UR4, RZ ;  /* 0x0000000413097c10 */ /* 0x004fca000ff1e0ff */
[----:B------:R-:W-:-:S08]  /*0210*/  IMAD.X R8, RZ, RZ, UR5, P0 ;  /* 0x00000005ff087e24 */ /* 0x000fd000080e06ff */
.L_x_2:
[----:B------:R-:W-:Y:S02]  /*0220*/  IMAD.MOV.U32 R3, RZ, RZ, R8 ;  /* 0x000000ffff037224 */ /* 0x000fe400078e0008 */
[----:B------:R-:W-:-:S05]  /*0230*/  IMAD.MOV.U32 R2, RZ, RZ, R9 ;  /* 0x000000ffff027224 */ /* 0x000fca00078e0009 */
[----:B0-2---:R-:W2:Y:S01]  /*0240*/  LDG.E.U8 R3, desc[UR36][R2.64] ;  /* 0x0000002402037981 */ /* 0x005ea2000c1e1100 */
[----:B------:R-:W-:Y:S01]  /*0250*/  VIADD R4, R4, 0x1 ;  /* 0x0000000104047836 */ /* 0x000fe20000000000 */
[----:B------:R-:W-:Y:S01]  /*0260*/  IADD3 R9, P1, PT, R26, R9, RZ ;  /* 0x000000091a097210 */ /* 0x000fe20007f3e0ff */
[----:B------:R-:W-:Y:S05]  /*0270*/  YIELD ;  /* 0x0000000000007946 */ /* 0x000fea0003800000 */
[----:B------:R-:W-:Y:S01]  /*0280*/  ISETP.NE.AND P0, PT, R4, RZ, PT ;  /* 0x000000ff0400720c */ /* 0x000fe20003f05270 */
[----:B------:R-:W-:Y:S02]  /*0290*/  IMAD.X R8, RZ, RZ, R8, P1 ;  /* 0x000000ffff087224 */ /* 0x000fe400008e0608 */
[----:B--2---:R-:W-:-:S05]  /*02a0*/  IMAD R5, R3, 0x4, R0 ;  /* 0x0000000403057824 */ /* 0x004fca00078e0200 */
[----:B------:R2:W-:Y:S05]  /*02b0*/  ATOMS.POPC.INC.32 RZ, [R5+URZ] ;  /* 0x0000000005ff7f8c */ /* 0x0005ea000d8000ff */
[----:B------:R-:W-:Y:S05]  /*02c0*/  @P0 BRA `(.L_x_2) ;  /* 0xfffffffc00d40947 */ /* 0x000fea000383ffff */
.L_x_1:
[----:B01----:R-:W-:Y:S05]  /*02d0*/  BSYNC B0 ;  /* 0x0000000000007941 */ /* 0x003fea0003800000 */
.L_x_0:
[C-C-:B------:R-:W-:Y:S02]  /*02e0*/  IMAD R15, R26.reuse, 0x2, R13.reuse ;  /* 0x000000021a0f7824 */ /* 0x140fe400078e020d */
[----:B------:R-:W-:Y:S02]  /*02f0*/  IMAD R17, R26, 0x3, R13 ;  /* 0x000000031a117824 */ /* 0x000fe400078e020d */
[----:B------:R-:W-:-:S07]  /*0300*/  IMAD.IADD R21, R13, 0x1, R26 ;  /* 0x000000010d157824 */ /* 0x000fce00078e021a */
.L_x_3:
[----:B------:R-:W-:Y:S02]  /*0310*/  IADD3 R2, P0, PT, R13, UR6, RZ ;  /* 0x000000060d027c10 */ /* 0x000fe4000ff1e0ff */
[----:B------:R-:W-:Y:S02]  /*0320*/  IADD3 R4, P1, PT, R21, UR6, RZ ;  /* 0x0000000615047c10 */ /* 0x000fe4000ff3e0ff */
[----:B------:R-:W-:Y:S01]  /*0330*/  IADD3 R8, P2, PT, R15, UR6, RZ ;  /* 0x000000060f087c10 */ /* 0x000fe2000ff5e0ff */
[----:B------:R-:W-:Y:S01]  /*0340*/  IMAD.X R3, RZ, RZ, UR7, P0 ;  /* 0x00000007ff037e24 */ /* 0x000fe200080e06ff */
[----:B------:R-:W-:Y:S01]  /*0350*/  IADD3 R10, P0, PT, R17, UR6, RZ ;  /* 0x00000006110a7c10 */ /* 0x000fe2000ff1e0ff */
[----:B--2---:R-:W-:Y:S02]  /*0360*/  IMAD.X R5, RZ, RZ, UR7, P1 ;  /* 0x00000007ff057e24 */ /* 0x004fe400088e06ff */
[----:B------:R-:W-:Y:S02]  /*0370*/  IMAD.X R9, RZ, RZ, UR7, P2 ;  /* 0x00000007ff097e24 */ /* 0x000fe400090e06ff */
[----:B------:R-:W-:Y:S01]  /*0380*/  IMAD.X R11, RZ, RZ, UR7, P0 ;  /* 0x00000007ff0b7e24 */ /* 0x000fe200080e06ff */
[----:B------:R-:W2:Y:S04]  /*0390*/  LDG.E.U8 R3, desc[UR36][R2.64] ;  /* 0x0000002402037981 */ /* 0x000ea8000c1e1100 */
[----:B------:R-:W3:Y:S04]  /*03a0*/  LDG.E.U8 R5, desc[UR36][R4.64] ;  /* 0x0000002404057981 */ /* 0x000ee8000c1e1100 */
[----:B------:R-:W4:Y:S04]  /*03b0*/  LDG.E.U8 R9, desc[UR36][R8.64] ;  /* 0x0000002408097981 */ /* 0x000f28000c1e1100 */
[----:B------:R-:W5:Y:S01]  /*03c0*/  LDG.E.U8 R11, desc[UR36][R10.64] ;  /* 0x000000240a0b7981 */ /* 0x000f62000c1e1100 */
[C-C-:B------:R-:W-:Y:S01]  /*03d0*/  IADD3 R13, PT, PT, R26.reuse, R13, R26.reuse ;  /* 0x0000000d1a0d7210 */ /* 0x140fe20007ffe01a */
[----:B------:R-:W-:Y:S05]  /*03e0*/  YIELD ;  /* 0x0000000000007946 */ /* 0x000fea0003800000 */
[C---:B------:R-:W-:Y:S01]  /*03f0*/  IADD3 R13, PT, PT, R26.reuse, R13, R26 ;  /* 0x0000000d1a0d7210 */ /* 0x040fe20007ffe01a */
[----:B------:R-:W-:-:S02]  /*0400*/  IMAD R21, R26, 0x4, R21 ;  /* 0x000000041a157824 */ /* 0x000fc400078e0215 */
[C---:B------:R-:W-:Y:S01]  /*0410*/  IMAD R15, R26.reuse, 0x4, R15 ;  /* 0x000000041a0f7824 */ /* 0x040fe200078e020f */
[----:B------:R-:W-:Y:S01]  /*0420*/  ISETP.GE.U32.AND P0, PT, R13, 0x10000, PT ;  /* 0x000100000d00780c */ /* 0x000fe20003f06070 */
[----:B------:R-:W-:Y:S02]  /*0430*/  IMAD R17, R26, 0x4, R17 ;  /* 0x000000041a117824 */ /* 0x000fe400078e0211 */
[--C-:B0-2---:R-:W-:Y:S02]  /*0440*/  IMAD R12, R3, 0x4, R0.reuse ;  /* 0x00000004030c7824 */ /* 0x105fe400078e0200 */
[----:B---3--:R-:W-:-:S03]  /*0450*/  IMAD R14, R5, 0x4, R0 ;  /* 0x00000004050e7824 */ /* 0x008fc600078e0200 */
[----:B------:R0:W-:Y:S01]  /*0460*/  ATOMS.POPC.INC.32 RZ, [R12+URZ] ;  /* 0x000000000cff7f8c */ /* 0x0001e2000d8000ff */
[----:B----4-:R-:W-:-:S03]  /*0470*/  IMAD R16, R9, 0x4, R0 ;  /* 0x0000000409107824 */ /* 0x010fc600078e0200 */
[----:B------:R0:W-:Y:S01]  /*0480*/  ATOMS.POPC.INC.32 RZ, [R14+URZ] ;  /* 0x000000000eff7f8c */ /* 0x0001e2000d8000ff */
[----:B-----5:R-:W-:-:S03]  /*0490*/  IMAD R18, R11, 0x4, R0 ;  /* 0x000000040b127824 */ /* 0x020fc600078e0200 */
[----:B------:R0:W-:Y:S04]  /*04a0*/  ATOMS.POPC.INC.32 RZ, [R16+URZ] ;  /* 0x0000000010ff7f8c */ /* 0x0001e8000d8000ff */
[----:B------:R0:W-:Y:S01]  /*04b0*/  ATOMS.POPC.INC.32 RZ, [R18+URZ] ;  /* 0x0000000012ff7f8c */ /* 0x0001e2000d8000ff */
[----:B------:R-:W-:Y:S05]  /*04c0*/  @!P0 BRA `(.L_x_3) ;  /* 0xfffffffc00908947 */ /* 0x000fea000383ffff */
[----:B------:R-:W-:Y:S05]  /*04d0*/  WARPSYNC.ALL ;  /* 0x0000000000007948 */ /* 0x000fea0003800000 */
[----:B------:R-:W-:Y:S01]  /*04e0*/  BAR.SYNC.DEFER_BLOCKING 0x0 ;  /* 0x0000000000007b1d */ /* 0x000fe20000010000 */
[----:B------:R-:W-:Y:S01]  /*04f0*/  ISETP.GE.U32.AND P0, PT, R26, 0x2, PT ;  /* 0x000000021a00780c */ /* 0x000fe20003f06070 */
[----:B0-----:R-:W-:-:S06]  /*0500*/  IMAD.MOV.U32 R18, RZ, RZ, RZ ;  /* 0x000000ffff127224 */ /* 0x001fcc00078e00ff */
[----:B------:R-:W0:Y:S01]  /*0510*/  S2UR UR5, SR_CgaCtaId ;  /* 0x00000000000579c3 */ /* 0x000e220000008800 */
[----:B------:R-:W-:Y:S02]  /*0520*/  UMOV UR4, 0x400 ;  /* 0x0000040000047882 */ /* 0x000fe40000000000 */
[----:B------:R-:W-:-:S05]  /*0530*/  UIADD3 UR4, UPT, UPT, UR4, 0x400, URZ ;  /* 0x0000040004047890 */ /* 0x000fca000fffe0ff */
[----:B------:R-:W1:Y:S01]  /*0540*/  LDC.64 R2, c[0x0][0x390] ;  /* 0x0000e400ff027b82 */ /* 0x000e620000000a00 */
[----:B------:R-:W2:Y:S01]  /*0550*/  LDS R5, [R24] ;  /* 0x0000000018057984 */ /* 0x000ea20000000800 */
[----:B0-----:R-:W-:-:S06]  /*0560*/  ULEA UR4, UR5, UR4, 0x18 ;  /* 0x0000000405047291 */ /* 0x001fcc000f8ec0ff */
[----:B------:R-:W-:Y:S01]  /*0570*/  LEA R22, R25, UR4, 0x2 ;  /* 0x0000000419167c11 */ /* 0x000fe2000f8e10ff */
[----:B-1----:R-:W-:-:S05]  /*0580*/  IMAD.WIDE.U32 R2, R19, 0x4, R2 ;  /* 0x0000000413027825 */ /* 0x002fca00078e0002 */
[----:B--2---:R0:W-:Y:S04]  /*0590*/  STG.E desc[UR36][R2.64], R5 ;  /* 0x0000000502007986 */ /* 0x0041e8000c101924 */
[----:B------:R0:W-:Y:S01]  /*05a0*/  STS [R22], R5 ;  /* 0x0000000516007388 */ /* 0x0001e20000000800 */
[----:B------:R-:W-:Y:S06]  /*05b0*/  BAR.SYNC.DEFER_BLOCKING 0x0 ;  /* 0x0000000000007b1d */ /* 0x000fec0000010000 */
[----:B------:R-:W-:Y:S05]  /*05c0*/  @!P0 BRA `(.L_x_4) ;  /* 0x0000000000488947 */ /* 0x000fea0003800000 */
[----:B------:R-:W-:Y:S01]  /*05d0*/  BSSY.RECONVERGENT B0, `(.L_x_4) ;  /* 0x0000011000007945 */ /* 0x000fe20003800200 */
[----:B0-----:R-:W-:-:S07]  /*05e0*/  IMAD.MOV.U32 R2, RZ, RZ, 0x1 ;  /* 0x00000001ff027424 */ /* 0x001fce00078e00ff */
.L_x_6:
[----:B------:R-:W-:-:S13]  /*05f0*/  ISETP.GT.U32.AND P0, PT, R19, 0xff, PT ;  /* 0x000000ff1300780c */ /* 0x000fda0003f04070 */
[----:B0-----:R-:W-:Y:S05]  /*0600*/  @P0 BRA `(.L_x_5) ;  /* 0x0000000000280947 */ /* 0x001fea0003800000 */
[----:B------:R-:W-:Y:S01]  /*0610*/  ISETP.GE.U32.AND P0, PT, R19, R2, PT ;  /* 0x000000021300720c */ /* 0x000fe20003f06070 */
[----:B------:R-:W-:-:S12]  /*0620*/  WARPSYNC.ALL ;  /* 0x0000000000007948 */ /* 0x000fd80003800000 */
[----:B------:R-:W-:-:S05]  /*0630*/  @P0 IMAD.IADD R3, R19, 0x1, -R2 ;  /* 0x0000000113030824 */ /* 0x000fca00078e0a02 */
[----:B------:R-:W-:-:S05]  /*0640*/  @P0 LEA R3, R3, UR4, 0x2 ;  /* 0x0000000403030c11 */ /* 0x000fca000f8e10ff */
[----:B------:R-:W-:Y:S01]  /*0650*/  @P0 LDS R4, [R3] ;  /* 0x0000000003040984 */ /* 0x000fe20000000800 */
[----:B------:R-:W-:Y:S06]  /*0660*/  BAR.SYNC.DEFER_BLOCKING 0x0 ;  /* 0x0000000000007b1d */ /* 0x000fec0000010000 */
[----:B------:R-:W0:Y:S02]  /*0670*/  @P0 LDS R5, [R22] ;  /* 0x0000000016050984 */ /* 0x000e240000000800 */
[----:B0-----:R-:W-:-:S05]  /*0680*/  @P0 IMAD.IADD R5, R4, 0x1, R5 ;  /* 0x0000000104050824 */ /* 0x001fca00078e0205 */
[----:B------:R0:W-:Y:S01]  /*0690*/  @P0 STS [R22], R5 ;  /* 0x0000000516000388 */ /* 0x0001e20000000800 */
[----:B------:R-:W-:Y:S06]  /*06a0*/  BAR.SYNC.DEFER_BLOCKING 0x0 ;  /* 0x0000000000007b1d */ /* 0x000fec0000010000 */
.L_x_5:
[----:B------:R-:W-:-:S04]  /*06b0*/  SHF.L.U32 R2, R2, 0x1, RZ ;  /* 0x0000000102027819 */ /* 0x000fc800000006ff */
[----:B------:R-:W-:-:S13]  /*06c0*/  ISETP.GE.U32.AND P0, PT, R2, R26, PT ;  /* 0x0000001a0200720c */ /* 0x000fda0003f06070 */
[----:B------:R-:W-:Y:S05]  /*06d0*/  @!P0 BRA `(.L_x_6) ;  /* 0xfffffffc00c48947 */ /* 0x000fea000383ffff */
[----:B------:R-:W-:Y:S05]  /*06e0*/  BSYNC.RECONVERGENT B0 ;  /* 0x0000000000007941 */ /* 0x000fea0003800200 */
.L_x_4:
[----:B0-----:R-:W0:Y:S01]  /*06f0*/  LDS R3, [R22] ;  /* 0x0000000016037984 */ /* 0x001e220000000800 */
[----:B------:R-:W1:Y:S01]  /*0700*/  LDCU.64 UR6, c[0x0][0x398] ;  /* 0x00007300ff0677ac */ /* 0x000e620008000a00 */
[C---:B------:R-:W-:Y:S02]  /*0710*/  ISETP.GT.U32.AND P5, PT, R19.reuse, 0x7f, PT ;  /* 0x0000007f1300780c */ /* 0x040fe40003fa4070 */
[C---:B------:R-:W-:Y:S02]  /*0720*/  ISETP.GT.U32.AND P4, PT, R19.reuse, 0x3f, PT ;  /* 0x0000003f1300780c */ /* 0x040fe40003f84070 */
[C---:B------:R-:W-:Y:S02]  /*0730*/  ISETP.GT.U32.AND P3, PT, R19.reuse, 0x1f, PT ;  /* 0x0000001f1300780c */ /* 0x040fe40003f64070 */
[C---:B------:R-:W-:Y:S02]  /*0740*/  ISETP.GT.U32.AND P2, PT, R19.reuse, 0xf, PT ;  /* 0x0000000f1300780c */ /* 0x040fe40003f44070 */
[----:B------:R-:W-:-:S02]  /*0750*/  ISETP.GT.U32.AND P1, PT, R19, 0x7, PT ;  /* 0x000000071300780c */ /* 0x000fc40003f24070 */
[----:B-1----:R-:W-:-:S04]  /*0760*/  LEA R16, P0, R19, UR6, 0x2 ;  /* 0x0000000613107c11 */ /* 0x002fc8000f8010ff */
[C---:B------:R-:W-:Y:S01]  /*0770*/  LEA.HI.X R17, R19.reuse, UR7, R18, 0x2, P0 ;  /* 0x0000000713117c11 */ /* 0x040fe200080f1412 */
[----:B------:R-:W-:Y:S05]  /*0780*/  WARPSYNC.ALL ;  /* 0x0000000000007948 */ /* 0x000fea0003800000 */
[----:B------:R-:W-:Y:S01]  /*0790*/  BSSY.RECONVERGENT B0, `(.L_x_7) ;  /* 0x0000014000007945 */ /* 0x000fe20003800200 */
[----:B------:R-:W-:Y:S01]  /*07a0*/  ISETP.GT.U32.AND P0, PT, R19, 0x3, PT ;  /* 0x000000031300780c */ /* 0x000fe20003f04070 */
[----:B0-----:R0:W-:Y:S01]  /*07b0*/  STG.E desc[UR36][R16.64], R3 ;  /* 0x0000000310007986 */ /* 0x0011e2000c101924 */
[----:B------:R-:W-:Y:S06]  /*07c0*/  BAR.SYNC.DEFER_BLOCKING 0x0 ;  /* 0x0000000000007b1d */ /* 0x000fec0000010000 */
[----:B------:R-:W-:Y:S05]  /*07d0*/  @P5 BRA `(.L_x_8) ;  /* 0x00000000003c5947 */ /* 0x000fea0003800000 */
[----:B------:R-:W1:Y:S01]  /*07e0*/  S2UR UR6, SR_CgaCtaId ;  /* 0x00000000000679c3 */ /* 0x000e620000008800 */
[----:B------:R-:W-:Y:S01]  /*07f0*/  UMOV UR5, 0x400 ;  /* 0x0000040000057882 */ /* 0x000fe20000000000 */
[----:B0-----:R-:W-:Y:S01]  /*0800*/  IMAD.MOV.U32 R3, RZ, RZ, R19 ;  /* 0x000000ffff037224 */ /* 0x001fe200078e0013 */
[----:B-1----:R-:W-:-:S06]  /*0810*/  ULEA UR5, UR6, UR5, 0x18 ;  /* 0x0000000506057291 */ /* 0x002fcc000f8ec0ff */
[----:B------:R-:W-:-:S07]  /*0820*/  IMAD.U32 R2, RZ, RZ, UR5 ;  /* 0x00000005ff027e24 */ /* 0x000fce000f8e00ff */
.L_x_9:
[--C-:B------:R-:W-:Y:S02]  /*0830*/  IMAD R4, R19, 0x8, R2.reuse ;  /* 0x0000000813047824 */ /* 0x100fe400078e0202 */
[--C-:B------:R-:W-:Y:S02]  /*0840*/  IMAD R9, R25, 0x4, R2.reuse ;  /* 0x0000000419097824 */ /* 0x100fe400078e0202 */
[C---:B------:R-:W-:Y:S02]  /*0850*/  IMAD.IADD R3, R26.reuse, 0x1, R3 ;  /* 0x000000011a037824 */ /* 0x040fe400078e0203 */
[----:B------:R-:W-:Y:S01]  /*0860*/  LDS R4, [R4] ;  /* 0x0000000004047984 */ /* 0x000fe20000000800 */
[----:B------:R-:W-:-:S03]  /*0870*/  IMAD R2, R26, 0x4, R2 ;  /* 0x000000041a027824 */ /* 0x000fc600078e0202 */
[----:B------:R-:W0:Y:S02]  /*0880*/  LDS R5, [R9] ;  /* 0x0000000009057984 */ /* 0x000e240000000800 */
[----:B0-----:R-:W-:-:S13]  /*0890*/  ISETP.GE.AND P5, PT, R4, R5, PT ;  /* 0x000000050400720c */ /* 0x001fda0003fa6270 */
[----:B------:R1:W-:Y:S01]  /*08a0*/  @!P5 STS [R9], R4 ;  /* 0x000000040900d388 */ /* 0x0003e20000000800 */
[----:B------:R-:W-:-:S13]  /*08b0*/  ISETP.GE.U32.AND P5, PT, R3, 0x80, PT ;  /* 0x000000800300780c */ /* 0x000fda0003fa6070 */
[----:B-1----:R-:W-:Y:S05]  /*08c0*/  @!P5 BRA `(.L_x_9) ;  /* 0xfffffffc00d8d947 */ /* 0x002fea000383ffff */
.L_x_8:
[----:B------:R-:W-:Y:S05]  /*08d0*/  BSYNC.RECONVERGENT B0 ;  /* 0x0000000000007941 */ /* 0x000fea0003800200 */
.L_x_7:
[----:B------:R-:W-:Y:S01]  /*08e0*/  BAR.SYNC.DEFER_BLOCKING 0x0 ;  /* 0x0000000000007b1d */ /* 0x000fe20000010000 */
[----:B------:R-:W-:-:S05]  /*08f0*/  ISETP.GT.U32.AND P5, PT, R19, 0x1, PT ;  /* 0x000000011300780c */ /* 0x000fca0003fa4070 */
[----:B------:R-:W-:Y:S04]  /*0900*/  BSSY.RECONVERGENT B0, `(.L_x_10) ;  /* 0x0000011000007945 */ /* 0x000fe80003800200 */
[----:B------:R-:W-:Y:S05]  /*0910*/  @P4 BRA `(.L_x_11) ;  /* 0x00000000003c4947 */ /* 0x000fea0003800000 */
[----:B------:R-:W1:Y:S01]  /*0920*/  S2UR UR5, SR_CgaCtaId ;  /* 0x00000000000579c3 */ /* 0x000e620000008800 */
[----:B------:R-:W-:Y:S01]  /*0930*/  UMOV UR4, 0x400 ;  /* 0x0000040000047882 */ /* 0x000fe20000000000 */
[----:B0-----:R-:W-:Y:S01]  /*0940*/  IMAD.MOV.U32 R3, RZ, RZ, R19 ;  /* 0x000000ffff037224 */ /* 0x001fe200078e0013 */
[----:B-1----:R-:W-:-:S06]  /*0950*/  ULEA UR4, UR5, UR4, 0x18 ;  /* 0x0000000405047291 */ /* 0x002fcc000f8ec0ff */
[----:B------:R-:W-:-:S07]  /*0960*/  IMAD.U32 R2, RZ, RZ, UR4 ;  /* 0x00000004ff027e24 */ /* 0x000fce000f8e00ff */
.L_x_12:
        /* <DEDUP_REMOVED lines=10> */
.L_x_11:
[----:B------:R-:W-:Y:S05]  /*0a10*/  BSYNC.RECONVERGENT B0 ;  /* 0x0000000000007941 */ /* 0x000fea0003800200 */
.L_x_10:
[----:B------:R-:W-:Y:S06]  /*0a20*/  BAR.SYNC.DEFER_BLOCKING 0x0 ;  /* 0x0000000000007b1d */ /* 0x000fec0000010000 */
[----:B------:R-:W-:Y:S04]  /*0a30*/  BSSY.RECONVERGENT B0, `(.L_x_13) ;  /* 0x0000011000007945 */ /* 0x000fe80003800200 */
[----:B------:R-:W-:Y:S05]  /*0a40*/  @P3 BRA `(.L_x_14) ;  /* 0x00000000003c3947 */ /* 0x000fea0003800000 */
[----:B------:R-:W1:Y:S01]  /*0a50*/  S2UR UR5, SR_CgaCtaId ;  /* 0x00000000000579c3 */ /* 0x000e620000008800 */
[----:B------:R-:W-:Y:S01]  /*0a60*/  UMOV UR4, 0x400 ;  /* 0x0000040000047882 */ /* 0x000fe20000000000 */
[----:B0-----:R-:W-:Y:S01]  /*0a70*/  IMAD.MOV.U32 R3, RZ, RZ, R19 ;  /* 0x000000ffff037224 */ /* 0x001fe200078e0013 */
[----:B-1----:R-:W-:-:S06]  /*0a80*/  ULEA UR4, UR5, UR4, 0x18 ;  /* 0x0000000405047291 */ /* 0x002fcc000f8ec0ff */
[----:B------:R-:W-:-:S07]  /*0a90*/  IMAD.U32 R2, RZ, RZ, UR4 ;  /* 0x00000004ff027e24 */ /* 0x000fce000f8e00ff */
.L_x_15:
        /* <DEDUP_REMOVED lines=10> */
.L_x_14:
[----:B------:R-:W-:Y:S05]  /*0b40*/  BSYNC.RECONVERGENT B0 ;  /* 0x0000000000007941 */ /* 0x000fea0003800200 */
.L_x_13:
        /* <DEDUP_REMOVED lines=8> */
.L_x_18:
[--C-:B------:R-:W-:Y:S02]  /*0bd0*/  IMAD R4, R19, 0x8, R2.reuse ;  /* 0x0000000813047824 */ /* 0x100fe400078e0202 */
[----:B------:R-:W-:Y:S01]  /*0be0*/  IMAD R9, R25, 0x4, R2 ;  /* 0x0000000419097824 */ /* 0x000fe200078e0202 */
[C---:B------:R-:W-:Y:S01]  /*0bf0*/  LEA R2, R26.reuse, R2, 0x2 ;  /* 0x000000021a027211 */ /* 0x040fe200078e10ff */
[----:B------:R-:W-:Y:S02]  /*0c00*/  IMAD.IADD R3, R26, 0x1, R3 ;  /* 0x000000011a037824 */ /* 0x000fe400078e0203 */
[----:B------:R-:W-:Y:S04]  /*0c10*/  LDS R4, [R4] ;  /* 0x0000000004047984 */ /* 0x000fe80000000800 */
[----:B------:R-:W0:Y:S02]  /*0c20*/  LDS R5, [R9] ;  /* 0x0000000009057984 */ /* 0x000e240000000800 */
[----:B0-----:R-:W-:-:S13]  /*0c30*/  ISETP.GE.AND P2, PT, R4, R5, PT ;  /* 0x000000050400720c */ /* 0x001fda0003f46270 */
[----:B------:R1:W-:Y:S01]  /*0c40*/  @!P2 STS [R9], R4 ;  /* 0x000000040900a388 */ /* 0x0003e20000000800 */
[----:B------:R-:W-:-:S13]  /*0c50*/  ISETP.GE.U32.AND P2, PT, R3, 0x10, PT ;  /* 0x000000100300780c */ /* 0x000fda0003f46070 */
[----:B-1----:R-:W-:Y:S05]  /*0c60*/  @!P2 BRA `(.L_x_18) ;  /* 0xfffffffc00d8a947 */ /* 0x002fea000383ffff */
.L_x_17:
[----:B------:R-:W-:Y:S05]  /*0c70*/  BSYNC.RECONVERGENT B0 ;  /* 0x0000000000007941 */ /* 0x000fea0003800200 */
.L_x_16:
        /* <DEDUP_REMOVED lines=8> */
.L_x_21:
        /* <DEDUP_REMOVED lines=10> */
.L_x_20:
[----:B------:R-:W-:Y:S05]  /*0da0*/  BSYNC.RECONVERGENT B0 ;  /* 0x0000000000007941 */ /* 0x000fea0003800200 */
.L_x_19:
        /* <DEDUP_REMOVED lines=8> */
.L_x_24:
        /* <DEDUP_REMOVED lines=10> */
.L_x_23:
[----:B------:R-:W-:Y:S05]  /*0ed0*/  BSYNC.RECONVERGENT B0 ;  /* 0x0000000000007941 */ /* 0x000fea0003800200 */
.L_x_22:
[----:B------:R-:W-:Y:S06]  /*0ee0*/  BAR.SYNC.DEFER_BLOCKING 0x0 ;  /* 0x0000000000007b1d */ /* 0x000fec0000010000 */
[----:B------:R-:W-:Y:S04]  /*0ef0*/  BSSY.RECONVERGENT B0, `(.L_x_25) ;  /* 0x000000d000007945 */ /* 0x000fe80003800200 */
[----:B------:R-:W-:Y:S05]  /*0f00*/  @P5 BRA `(.L_x_26) ;  /* 0x00000000002c5947 */ /* 0x000fea0003800000 */
[----:B0-----:R-:W-:-:S07]  /*0f10*/  IMAD.MOV.U32 R3, RZ, RZ, R19 ;  /* 0x000000ffff037224 */ /* 0x001fce00078e0013 */
.L_x_27:
[--C-:B------:R-:W-:Y:S02]  /*0f20*/  IMAD R2, R19, 0x8, R0.reuse ;  /* 0x0000000813027824 */ /* 0x100fe400078e0200 */
[--C-:B------:R-:W-:Y:S02]  /*0f30*/  IMAD R8, R25, 0x4, R0.reuse ;  /* 0x0000000419087824 */ /* 0x100fe400078e0200 */
[C---:B------:R-:W-:Y:S01]  /*0f40*/  IMAD.IADD R3, R26.reuse, 0x1, R3 ;  /* 0x000000011a037824 */ /* 0x040fe200078e0203 */
[----:B------:R-:W-:Y:S01]  /*0f50*/  LDS R5, [R2] ;  /* 0x0000000002057984 */ /* 0x000fe20000000800 */
[----:B------:R-:W-:-:S03]  /*0f60*/  IMAD R0, R26, 0x4, R0 ;  /* 0x000000041a007824 */ /* 0x000fc600078e0200 */
[----:B------:R-:W0:Y:S02]  /*0f70*/  LDS R4, [R8] ;  /* 0x0000000008047984 */ /* 0x000e240000000800 */
[----:B0-----:R-:W-:-:S13]  /*0f80*/  ISETP.GE.AND P0, PT, R5, R4, PT ;  /* 0x000000040500720c */ /* 0x001fda0003f06270 */
[----:B------:R1:W-:Y:S01]  /*0f90*/  @!P0 STS [R8], R5 ;  /* 0x0000000508008388 */ /* 0x0003e20000000800 */
[----:B------:R-:W-:-:S13]  /*0fa0*/  ISETP.GE.U32.AND P0, PT, R3, 0x2, PT ;  /* 0x000000020300780c */ /* 0x000fda0003f06070 */
[----:B-1----:R-:W-:Y:S05]  /*0fb0*/  @!P0 BRA `(.L_x_27) ;  /* 0xfffffffc00d88947 */ /* 0x002fea000383ffff */
.L_x_26:
[----:B------:R-:W-:Y:S05]  /*0fc0*/  BSYNC.RECONVERGENT B0 ;  /* 0x0000000000007941 */ /* 0x000fea0003800200 */
.L_x_25:
[----:B------:R-:W-:Y:S08]  /*0fd0*/  BAR.SYNC.DEFER_BLOCKING 0x0 ;  /* 0x0000000000007b1d */ /* 0x000ff00000010000 */
[----:B------:R-:W-:Y:S01]  /*0fe0*/  BAR.SYNC.DEFER_BLOCKING 0x0 ;  /* 0x0000000000007b1d */ /* 0x000fe20000010000 */
[----:B------:R-:W-:-:S07]  /*0ff0*/  ISETP.NE.AND P0, PT, R19, RZ, PT ;  /* 0x000000ff1300720c */ /* 0x000fce0003f05270 */
[----:B------:R-:W1:Y:S01]  /*1000*/  S2UR UR5, SR_CgaCtaId ;  /* 0x00000000000579c3 */ /* 0x000e620000008800 */
[----:B------:R-:W-:Y:S01]  /*1010*/  UMOV UR4, 0x400 ;  /* 0x0000040000047882 */ /* 0x000fe20000000000 */
[----:B------:R-:W-:Y:S01]  /*1020*/  BSSY.RECONVERGENT B6, `(.L_x_28) ;  /* 0x000000c000067945 */ /* 0x000fe20003800200 */
[----:B-1----:R-:W-:-:S09]  /*1030*/  ULEA UR4, UR5, UR4, 0x18 ;  /* 0x0000000405047291 */ /* 0x002fd2000f8ec0ff */
[----:B------:R-:W1:Y:S01]  /*1040*/  LDS R2, [UR4] ;  /* 0x00000004ff027984 */ /* 0x000e620008000800 */
[----:B------:R-:W-:Y:S05]  /*1050*/  @P0 BRA `(.L_x_29) ;  /* 0x0000000000200947 */ /* 0x000fea0003800000 */
[----:B------:R-:W-:Y:S01]  /*1060*/  MOV R8, 0x0 ;  /* 0x0000000000087802 */ /* 0x000fe20000000f00 */
[----:B-1----:R1:W-:Y:S01]  /*1070*/  STL [R1], R2 ;  /* 0x0000000201007387 */ /* 0x0023e20000100800 */
[----:B------:R-:W2:Y:S04]  /*1080*/  LDCU.64 UR4, c[0x4][0x8] ;  /* 0x01000100ff0477ac */ /* 0x000ea80008000a00 */
[----:B------:R-:W3:Y:S01]  /*1090*/  LDC.64 R8, c[0x4][R8] ;  /* 0x0100000008087b82 */ /* 0x000ee20000000a00 */
[----:B--2---:R-:W-:Y:S02]  /*10a0*/  IMAD.U32 R4, RZ, RZ, UR4 ;  /* 0x00000004ff047e24 */ /* 0x004fe4000f8e00ff */
[----:B------:R-:W-:-:S07]  /*10b0*/  IMAD.U32 R5, RZ, RZ, UR5 ;  /* 0x00000005ff057e24 */ /* 0x000fce000f8e00ff */
[----:B------:R-:W-:-:S07]  /*10c0*/  LEPC R20, `(.L_x_29) ;  /* 0x000000001014794e */ /* 0x000fce0000000000 */
[----:B01-3--:R-:W-:Y:S05]  /*10d0*/  CALL.ABS.NOINC R8 ;  /* 0x0000000008007343 */ /* 0x00bfea0003c00000 */
.L_x_29:
[----:B------:R-:W-:Y:S05]  /*10e0*/  BSYNC.RECONVERGENT B6 ;  /* 0x0000000000067941 */ /* 0x000fea0003800200 */
.L_x_28:
[----:B0-----:R-:W0:Y:S01]  /*10f0*/  LDS R3, [R24] ;  /* 0x0000000018037984 */ /* 0x001e220000000800 */
[----:B------:R-:W-:Y:S05]  /*1100*/  WARPSYNC.ALL ;  /* 0x0000000000007948 */ /* 0x000fea0003800000 */
[----:B------:R-:W-:Y:S01]  /*1110*/  ISETP.NE.AND P1, PT, R23, 0x2, PT ;  /* 0x000000021700780c */ /* 0x000fe20003f25270 */
[----:B0-----:R-:W-:Y:S01]  /*1120*/  STG.E desc[UR36][R16.64], R3 ;  /* 0x0000000310007986 */ /* 0x001fe2000c101924 */
[----:B------:R-:W-:Y:S01]  /*1130*/  BAR.SYNC.DEFER_BLOCKING 0x0 ;  /* 0x0000000000007b1d */ /* 0x000fe20000010000 */
[----:B-1----:R-:W-:Y:S01]  /*1140*/  IADD3 R20, PT, PT, -R2, 0x10000, RZ ;  /* 0x0001000002147810 */ /* 0x002fe20007ffe1ff */
[----:B------:R-:W-:-:S04]  /*1150*/  IMAD.MOV.U32 R4, RZ, RZ, 0x1 ;  /* 0x00000001ff047424 */ /* 0x000fc800078e00ff */
[----:B------:R-:W-:Y:S01]  /*1160*/  BSSY.RECONVERGENT B0, `(.L_x_30) ;  /* 0x0000014000007945 */ /* 0x000fe20003800200 */
[----:B------:R-:W0:Y:S08]  /*1170*/  I2F.F64 R20, R20 ;  /* 0x0000001400147312 */ /* 0x000e300000201c00 */
[----:B0-----:R-:W0:Y:S01]  /*1180*/  MUFU.RCP64H R5, R21 ;  /* 0x0000001500057308 */ /* 0x001e220000001800 */
[----:B------:R-:W1:Y:S01]  /*1190*/  LDS R3, [R22] ;  /* 0x0000000016037984 */ /* 0x000e620000000800 */
[----:B0-----:R-:W-:-:S08]  /*11a0*/  DFMA R6, -R20, R4, 1 ;  /* 0x3ff000001406742b */ /* 0x001fd00000000104 */
[----:B------:R-:W-:-:S08]  /*11b0*/  DFMA R6, R6, R6, R6 ;  /* 0x000000060606722b */ /* 0x000fd00000000006 */
[----:B------:R-:W-:Y:S01]  /*11c0*/  DFMA R4, R4, R6, R4 ;  /* 0x000000060404722b */ /* 0x000fe20000000004 */
[----:B-1----:R-:W-:-:S07]  /*11d0*/  IMAD.IADD R6, R3, 0x1, -R2 ;  /* 0x0000000103067824 */ /* 0x002fce00078e0a02 */
[----:B------:R-:W-:Y:S01]  /*11e0*/  DFMA R2, -R20, R4, 1 ;  /* 0x3ff000001402742b */ /* 0x000fe20000000104 */
[----:B------:R-:W0:Y:S07]  /*11f0*/  I2F.F64 R6, R6 ;  /* 0x0000000600067312 */ /* 0x000e2e0000201c00 */
[----:B------:R-:W-:-:S08]  /*1200*/  DFMA R2, R4, R2, R4 ;  /* 0x000000020402722b */ /* 0x000fd00000000004 */
[----:B0-----:R-:W-:Y:S01]  /*1210*/  DMUL R4, R6, R2 ;  /* 0x0000000206047228 */ /* 0x001fe20000000000 */
[----:B------:R-:W-:-:S07]  /*1220*/  FSETP.GEU.AND P2, PT, |R7|, 6.5827683646048100446e-37, PT ;  /* 0x036000000700780b */ /* 0x000fce0003f4e200 */
[----:B------:R-:W-:-:S08]  /*1230*/  DFMA R8, -R20, R4, R6 ;  /* 0x000000041408722b */ /* 0x000fd00000000106 */
[----:B------:R-:W-:-:S10]  /*1240*/  DFMA R2, R2, R8, R4 ;  /* 0x000000080202722b */ /* 0x000fd40000000004 */
[----:B------:R-:W-:-:S05]  /*1250*/  FFMA R0, RZ, R21, R3 ;  /* 0x00000015ff007223 */ /* 0x000fca0000000003 */
[----:B------:R-:W-:-:S13]  /*1260*/  FSETP.GT.AND P0, PT, |R0|, 1.469367938527859385e-39, PT ;  /* 0x001000000000780b */ /* 0x000fda0003f04200 */
[----:B------:R-:W-:Y:S05]  /*1270*/  @P0 BRA P2, `(.L_x_31) ;  /* 0x0000000000080947 */ /* 0x000fea0001000000 */
[----:B------:R-:W-:-:S07]  /*1280*/  MOV R16, 0x12a0 ;  /* 0x000012a000107802 */ /* 0x000fce0000000f00 */
[----:B------:R-:W-:Y:S05]  /*1290*/  CALL.REL.NOINC `($__internal_0_$__cuda_sm20_div_rn_f64_full) ;  /* 0x0000000400387944 */ /* 0x000fea0003c00000 */
.L_x_31:
[----:B------:R-:W-:Y:S05]  /*12a0*/  BSYNC.RECONVERGENT B0 ;  /* 0x0000000000007941 */ /* 0x000fea0003800200 */
.L_x_30:
[----:B------:R-:W0:Y:S01]  /*12b0*/  S2UR UR5, SR_CgaCtaId ;  /* 0x00000000000579c3 */ /* 0x000e220000008800 */
[----:B------:R-:W-:Y:S01]  /*12c0*/  DMUL R2, R2, 255 ;  /* 0x406fe00002027828 */ /* 0x000fe20000000000 */
[----:B------:R-:W-:Y:S01]  /*12d0*/  UMOV UR4, 0x400 ;  /* 0x0000040000047882 */ /* 0x000fe20000000000 */
[----:B------:R-:W1:Y:S01]  /*12e0*/  LDCU.128 UR8, c[0x0][0x380] ;  /* 0x00007000ff0877ac */ /* 0x000e620008000c00 */
[----:B------:R-:W-:Y:S01]  /*12f0*/  BSSY.RECONVERGENT B0, `(.L_x_32) ;  /* 0x0000019000007945 */ /* 0x000fe20003800200 */
[----:B------:R-:W-:-:S06]  /*1300*/  UIADD3 UR4, UPT, UPT, UR4, 0x800, URZ ;  /* 0x0000080004047890 */ /* 0x000fcc000fffe0ff */
[----:B------:R-:W2:Y:S01]  /*1310*/  F2I.F64.TRUNC R2, R2 ;  /* 0x0000000200027311 */ /* 0x000ea2000030d100 */
[----:B0-----:R-:W-:-:S06]  /*1320*/  ULEA UR4, UR5, UR4, 0x18 ;  /* 0x0000000405047291 */ /* 0x001fcc000f8ec0ff */
[----:B------:R-:W-:-:S05]  /*1330*/  LEA R5, R25, UR4, 0x2 ;  /* 0x0000000419057c11 */ /* 0x000fca000f8e10ff */
[----:B--2---:R0:W-:Y:S01]  /*1340*/  STS [R5], R2 ;  /* 0x0000000205007388 */ /* 0x0041e20000000800 */
[----:B------:R-:W-:Y:S06]  /*1350*/  BAR.SYNC.DEFER_BLOCKING 0x0 ;  /* 0x0000000000007b1d */ /* 0x000fec0000010000 */
[----:B-1----:R-:W-:Y:S05]  /*1360*/  @!P1 BRA `(.L_x_33) ;  /* 0x0000000000449947 */ /* 0x002fea0003800000 */
[----:B------:R-:W-:Y:S01]  /*1370*/  LOP3.LUT R0, R23, 0x2, RZ, 0x3c, !PT ;  /* 0x0000000217007812 */ /* 0x000fe200078e3cff */
[----:B------:R-:W-:Y:S04]  /*1380*/  BSSY.RECONVERGENT B1, `(.L_x_33) ;  /* 0x000000f000017945 */ /* 0x000fe80003800200 */
[----:B------:R-:W-:-:S07]  /*1390*/  IMAD.MOV R0, RZ, RZ, -R0 ;  /* 0x000000ffff007224 */ /* 0x000fce00078e0a00 */
.L_x_34:
[----:B0-----:R-:W-:-:S04]  /*13a0*/  IADD3 R2, P0, PT, R19, UR8, RZ ;  /* 0x0000000813027c10 */ /* 0x001fc8000ff1e0ff */
[----:B------:R-:W-:-:S05]  /*13b0*/  IADD3.X R3, PT, PT, R18, UR9, RZ, P0, !PT ;  /* 0x0000000912037c10 */ /* 0x000fca00087fe4ff */
[----:B------:R-:W2:Y:S01]  /*13c0*/  LDG.E.U8 R2, desc[UR36][R2.64] ;  /* 0x0000002402027981 */ /* 0x000ea2000c1e1100 */
[----:B-1----:R-:W-:Y:S01]  /*13d0*/  IADD3 R4, P0, PT, R19, UR10, RZ ;  /* 0x0000000a13047c10 */ /* 0x002fe2000ff1e0ff */
[----:B------:R-:W-:Y:S01]  /*13e0*/  VIADD R0, R0, 0x1 ;  /* 0x0000000100007836 */ /* 0x000fe20000000000 */
[----:B------:R-:W-:Y:S02]  /*13f0*/  IADD3 R19, P1, PT, R26, R19, RZ ;  /* 0x000000131a137210 */ /* 0x000fe40007f3e0ff */
[----:B------:R-:W-:Y:S02]  /*1400*/  IADD3.X R5, PT, PT, R18, UR11, RZ, P0, !PT ;  /* 0x0000000b12057c10 */ /* 0x000fe400087fe4ff */
[----:B------:R-:W-:Y:S02]  /*1410*/  ISETP.NE.AND P0, PT, R0, RZ, PT ;  /* 0x000000ff0000720c */ /* 0x000fe40003f05270 */
[----:B------:R-:W-:Y:S02]  /*1420*/  IADD3.X R18, PT, PT, RZ, R18, RZ, P1, !PT ;  /* 0x00000012ff127210 */ /* 0x000fe40000ffe4ff */
[----:B--2---:R-:W-:-:S05]  /*1430*/  LEA R6, R2, UR4, 0x2 ;  /* 0x0000000402067c11 */ /* 0x004fca000f8e10ff */
[----:B------:R-:W0:Y:S04]  /*1440*/  LDS R7, [R6] ;  /* 0x0000000006077984 */ /* 0x000e280000000800 */
[----:B0-----:R1:W-:Y:S01]  /*1450*/  STG.E.U8 desc[UR36][R4.64], R7 ;  /* 0x0000000704007986 */ /* 0x0013e2000c101124 */
[----:B------:R-:W-:Y:S05]  /*1460*/  @P0 BRA `(.L_x_34) ;  /* 0xfffffffc00cc0947 */ /* 0x000fea000383ffff */
[----:B------:R-:W-:Y:S05]  /*1470*/  BSYNC.RECONVERGENT B1 ;  /* 0x0000000000017941 */ /* 0x000fea0003800200 */
.L_x_33:
[----:B------:R-:W-:Y:S05]  /*1480*/  BSYNC.RECONVERGENT B0 ;  /* 0x0000000000007941 */ /* 0x000fea0003800200 */
.L_x_32:
[----:B------:R-:W-:Y:S01]  /*1490*/  BSSY.RECONVERGENT B0, `(.L_x_35) ;  /* 0x000002c000007945 */ /* 0x000fe20003800200 */
[C-C-:B------:R-:W-:Y:S01]  /*14a0*/  IMAD R3, R26.reuse, 0x2, R19.reuse ;  /* 0x000000021a037824 */ /* 0x140fe200078e0213 */
[----:B------:R-:W2:Y:S01]  /*14b0*/  LDCU.128 UR8, c[0x0][0x380] ;  /* 0x00007000ff0877ac */ /* 0x000ea20008000c00 */
[----:B01----:R-:W-:Y:S02]  /*14c0*/  IMAD R5, R26, 0x3, R19 ;  /* 0x000000031a057824 */ /* 0x003fe400078e0213 */
[----:B------:R-:W-:-:S07]  /*14d0*/  IMAD.IADD R7, R19, 0x1, R26 ;  /* 0x0000000113077824 */ /* 0x000fce00078e021a */
.L_x_36:
[----:B0-2---:R-:W-:-:S05]  /*14e0*/  IADD3 R8, P0, PT, R19, UR8, RZ ;  /* 0x0000000813087c10 */ /* 0x005fca000ff1e0ff */
[----:B------:R-:W-:-:S05]  /*14f0*/  IMAD.X R9, RZ, RZ, UR9, P0 ;  /* 0x00000009ff097e24 */ /* 0x000fca00080e06ff */
[----:B------:R-:W2:Y:S01]  /*1500*/  LDG.E.U8 R8, desc[UR36][R8.64] ;  /* 0x0000002408087981 */ /* 0x000ea2000c1e1100 */
[----:B------:R-:W-:Y:S02]  /*1510*/  IADD3 R10, P0, PT, R19, UR10, RZ ;  /* 0x0000000a130a7c10 */ /* 0x000fe4000ff1e0ff */
[----:B------:R-:W-:-:S03]  /*1520*/  IADD3 R12, P1, PT, R7, UR8, RZ ;  /* 0x00000008070c7c10 */ /* 0x000fc6000ff3e0ff */
[----:B------:R-:W-:Y:S02]  /*1530*/  IMAD.X R11, RZ, RZ, UR11, P0 ;  /* 0x0000000bff0b7e24 */ /* 0x000fe400080e06ff */
[----:B------:R-:W-:Y:S01]  /*1540*/  IMAD.X R13, RZ, RZ, UR9, P1 ;  /* 0x00000009ff0d7e24 */ /* 0x000fe200088e06ff */
[----:B--2---:R-:W-:-:S05]  /*1550*/  LEA R0, R8, UR4, 0x2 ;  /* 0x0000000408007c11 */ /* 0x004fca000f8e10ff */
[----:B------:R-:W0:Y:S04]  /*1560*/  LDS R17, [R0] ;  /* 0x0000000000117984 */ /* 0x000e280000000800 */
[----:B0-----:R-:W-:Y:S04]  /*1570*/  STG.E.U8 desc[UR36][R10.64], R17 ;  /* 0x000000110a007986 */ /* 0x001fe8000c101124 */
        /* <DEDUP_REMOVED lines=17> */
[----:B------:R-:W-:Y:S01]  /*1690*/  IADD3 R8, P0, PT, R5, UR10, RZ ;  /* 0x0000000a05087c10 */ /* 0x000fe2000ff1e0ff */
[C---:B------:R-:W-:Y:S01]  /*16a0*/  IMAD R3, R26.reuse, 0x4, R3 ;  /* 0x000000041a037824 */ /* 0x040fe200078e0203 */
[C---:B------:R-:W-:Y:S01]  /*16b0*/  IADD3 R19, PT, PT, R26.reuse, R19, R26 ;  /* 0x000000131a137210 */ /* 0x040fe20007ffe01a */
[----:B------:R-:W-:-:S02]  /*16c0*/  IMAD R5, R26, 0x4, R5 ;  /* 0x000000041a057824 */ /* 0x000fc400078e0205 */
[----:B------:R-:W-:Y:S01]  /*16d0*/  IMAD.X R9, RZ, RZ, UR11, P0 ;  /* 0x0000000bff097e24 */ /* 0x000fe200080e06ff */
[C---:B------:R-:W-:Y:S01]  /*16e0*/  IADD3 R19, PT, PT, R26.reuse, R19, R26 ;  /* 0x000000131a137210 */ /* 0x040fe20007ffe01a */
[----:B------:R-:W-:-:S03]  /*16f0*/  IMAD R7, R26, 0x4, R7 ;  /* 0x000000041a077824 */ /* 0x000fc600078e0207 */
[----:B------:R-:W-:Y:S02]  /*1700*/  ISETP.GE.U32.AND P0, PT, R19, 0x10000, PT ;  /* 0x000100001300780c */ /* 0x000fe40003f06070 */
[----:B--2---:R-:W-:-:S05]  /*1710*/  LEA R2, R12, UR4, 0x2 ;  /* 0x000000040c027c11 */ /* 0x004fca000f8e10ff */
[----:B------:R-:W0:Y:S04]  /*1720*/  LDS R21, [R2] ;  /* 0x0000000002157984 */ /* 0x000e280000000800 */
[----:B0-----:R0:W-:Y:S02]  /*1730*/  STG.E.U8 desc[UR36][R8.64], R21 ;  /* 0x0000001508007986 */ /* 0x0011e4000c101124 */
[----:B------:R-:W-:Y:S05]  /*1740*/  @!P0 BRA `(.L_x_36) ;  /* 0xfffffffc00648947 */ /* 0x000fea000383ffff */
[----:B------:R-:W-:Y:S05]  /*1750*/  BSYNC.RECONVERGENT B0 ;  /* 0x0000000000007941 */ /* 0x000fea0003800200 */
.L_x_35:
[----:B------:R-:W-:Y:S06]  /*1760*/  BAR.SYNC.DEFER_BLOCKING 0x0 ;  /* 0x0000000000007b1d */ /* 0x000fec0000010000 */
[----:B------:R-:W-:Y:S05]  /*1770*/  EXIT ;  /* 0x000000000000794d */ /* 0x000fea0003800000 */
        .weak           $__internal_0_$__cuda_sm20_div_rn_f64_full
        .type           $__internal_0_$__cuda_sm20_div_rn_f64_full,@function
        .size           $__internal_0_$__cuda_sm20_div_rn_f64_full,($__internal_1_$__cuda_sm20_div_u16 - $__internal_0_$__cuda_sm20_div_rn_f64_full)
$__internal_0_$__cuda_sm20_div_rn_f64_full:
[C---:B------:R-:W-:Y:S01]  /*1780*/  FSETP.GEU.AND P0, PT, |R21|.reuse, 1.469367938527859385e-39, PT ;  /* 0x001000001500780b */ /* 0x040fe20003f0e200 */
[--C-:B------:R-:W-:Y:S01]  /*1790*/  IMAD.MOV.U32 R4, RZ, RZ, R20.reuse ;  /* 0x000000ffff047224 */ /* 0x100fe200078e0014 */
[----:B------:R-:W-:Y:S01]  /*17a0*/  LOP3.LUT R2, R21, 0x800fffff, RZ, 0xc0, !PT ;  /* 0x800fffff15027812 */ /* 0x000fe200078ec0ff */
[----:B------:R-:W-:Y:S01]  /*17b0*/  IMAD.MOV.U32 R5, RZ, RZ, R21 ;  /* 0x000000ffff057224 */ /* 0x000fe200078e0015 */
[C---:B------:R-:W-:Y:S01]  /*17c0*/  FSETP.GEU.AND P3, PT, |R7|.reuse, 1.469367938527859385e-39, PT ;  /* 0x001000000700780b */ /* 0x040fe20003f6e200 */
[----:B------:R-:W-:Y:S01]  /*17d0*/  IMAD.MOV.U32 R8, RZ, RZ, 0x1 ;  /* 0x00000001ff087424 */ /* 0x000fe200078e00ff */
[----:B------:R-:W-:Y:S01]  /*17e0*/  LOP3.LUT R3, R2, 0x3ff00000, RZ, 0xfc, !PT ;  /* 0x3ff0000002037812 */ /* 0x000fe200078efcff */
[----:B------:R-:W-:Y:S01]  /*17f0*/  IMAD.MOV.U32 R2, RZ, RZ, R20 ;  /* 0x000000ffff027224 */ /* 0x000fe200078e0014 */
[----:B------:R-:W-:Y:S01]  /*1800*/  LOP3.LUT R17, R7, 0x7ff00000, RZ, 0xc0, !PT ;  /* 0x7ff0000007117812 */ /* 0x000fe200078ec0ff */
[----:B------:R-:W-:Y:S01]  /*1810*/  BSSY.RECONVERGENT B1, `(.L_x_37) ;  /* 0x0000050000017945 */ /* 0x000fe20003800200 */
[----:B------:R-:W-:-:S03]  /*1820*/  LOP3.LUT R20, R21, 0x7ff00000, RZ, 0xc0, !PT ;  /* 0x7ff0000015147812 */ /* 0x000fc600078ec0ff */
[----:B------:R-:W-:Y:S01]  /*1830*/  @!P0 DMUL R2, R4, 8.98846567431157953865e+307 ;  /* 0x7fe0000004028828 */ /* 0x000fe20000000000 */
[----:B------:R-:W-:Y:S01]  /*1840*/  ISETP.GE.U32.AND P2, PT, R17, R20, PT ;  /* 0x000000141100720c */ /* 0x000fe20003f46070 */
[----:B------:R-:W-:Y:S02]  /*1850*/  IMAD.MOV.U32 R21, RZ, RZ, R17 ;  /* 0x000000ffff157224 */ /* 0x000fe400078e0011 */
[----:B------:R-:W-:Y:S02]  /*1860*/  @!P3 LOP3.LUT R0, R5, 0x7ff00000, RZ, 0xc0, !PT ;  /* 0x7ff000000500b812 */ /* 0x000fe400078ec0ff */
[----:B------:R-:W0:Y:S02]  /*1870*/  MUFU.RCP64H R9, R3 ;  /* 0x0000000300097308 */ /* 0x000e240000001800 */
[----:B------:R-:W-:Y:S01]  /*1880*/  @!P3 ISETP.GE.U32.AND P4, PT, R17, R0, PT ;  /* 0x000000001100b20c */ /* 0x000fe20003f86070 */
[----:B------:R-:W-:Y:S01]  /*1890*/  IMAD.MOV.U32 R0, RZ, RZ, 0x1ca00000 ;  /* 0x1ca00000ff007424 */ /* 0x000fe200078e00ff */
[----:B------:R-:W-:-:S04]  /*18a0*/  @!P0 LOP3.LUT R20, R3, 0x7ff00000, RZ, 0xc0, !PT ;  /* 0x7ff0000003148812 */ /* 0x000fc800078ec0ff */
[----:B------:R-:W-:-:S04]  /*18b0*/  @!P3 SEL R13, R0, 0x63400000, !P4 ;  /* 0x63400000000db807 */ /* 0x000fc80006000000 */
[----:B------:R-:W-:-:S04]  /*18c0*/  @!P3 LOP3.LUT R14, R13, 0x80000000, R7, 0xf8, !PT ;  /* 0x800000000d0eb812 */ /* 0x000fc800078ef807 */
[----:B------:R-:W-:Y:S01]  /*18d0*/  @!P3 LOP3.LUT R15, R14, 0x100000, RZ, 0xfc, !PT ;  /* 0x001000000e0fb812 */ /* 0x000fe200078efcff */
[----:B0-----:R-:W-:Y:S01]  /*18e0*/  DFMA R10, R8, -R2, 1 ;  /* 0x3ff00000080a742b */ /* 0x001fe20000000802 */
[----:B------:R-:W-:-:S07]  /*18f0*/  @!P3 IMAD.MOV.U32 R14, RZ, RZ, RZ ;  /* 0x000000ffff0eb224 */ /* 0x000fce00078e00ff */
[----:B------:R-:W-:-:S08]  /*1900*/  DFMA R10, R10, R10, R10 ;  /* 0x0000000a0a0a722b */ /* 0x000fd0000000000a */
[----:B------:R-:W-:Y:S01]  /*1910*/  DFMA R10, R8, R10, R8 ;  /* 0x0000000a080a722b */ /* 0x000fe20000000008 */
[----:B------:R-:W-:Y:S01]  /*1920*/  SEL R9, R0, 0x63400000, !P2 ;  /* 0x6340000000097807 */ /* 0x000fe20005000000 */
[----:B------:R-:W-:-:S03]  /*1930*/  IMAD.MOV.U32 R8, RZ, RZ, R6 ;  /* 0x000000ffff087224 */ /* 0x000fc600078e0006 */
[----:B------:R-:W-:-:S03]  /*1940*/  LOP3.LUT R9, R9, 0x800fffff, R7, 0xf8, !PT ;  /* 0x800fffff09097812 */ /* 0x000fc600078ef807 */
[----:B------:R-:W-:-:S03]  /*1950*/  DFMA R12, R10, -R2, 1 ;  /* 0x3ff000000a0c742b */ /* 0x000fc60000000802 */
[----:B------:R-:W-:-:S05]  /*1960*/  @!P3 DFMA R8, R8, 2, -R14 ;  /* 0x400000000808b82b */ /* 0x000fca000000080e */
[----:B------:R-:W-:-:S05]  /*1970*/  DFMA R12, R10, R12, R10 ;  /* 0x0000000c0a0c722b */ /* 0x000fca000000000a */
[----:B------:R-:W-:-:S03]  /*1980*/  @!P3 LOP3.LUT R21, R9, 0x7ff00000, RZ, 0xc0, !PT ;  /* 0x7ff000000915b812 */ /* 0x000fc600078ec0ff */
[----:B------:R-:W-:Y:S02]  /*1990*/  DMUL R10, R12, R8 ;  /* 0x000000080c0a7228 */ /* 0x000fe40000000000 */
[----:B------:R-:W-:-:S05]  /*19a0*/  VIADD R22, R21, 0xffffffff ;  /* 0xffffffff15167836 */ /* 0x000fca0000000000 */
[----:B------:R-:W-:Y:S01]  /*19b0*/  ISETP.GT.U32.AND P0, PT, R22, 0x7feffffe, PT ;  /* 0x7feffffe1600780c */ /* 0x000fe20003f04070 */
[----:B------:R-:W-:Y:S01]  /*19c0*/  DFMA R14, R10, -R2, R8 ;  /* 0x800000020a0e722b */ /* 0x000fe20000000008 */
[----:B------:R-:W-:-:S04]  /*19d0*/  IADD3 R22, PT, PT, R20, -0x1, RZ ;  /* 0xffffffff14167810 */ /* 0x000fc80007ffe0ff */
[----:B------:R-:W-:-:S03]  /*19e0*/  ISETP.GT.U32.OR P0, PT, R22, 0x7feffffe, P0 ;  /* 0x7feffffe1600780c */ /* 0x000fc60000704470 */
[----:B------:R-:W-:-:S10]  /*19f0*/  DFMA R14, R12, R14, R10 ;  /* 0x0000000e0c0e722b */ /* 0x000fd4000000000a */
[----:B------:R-:W-:Y:S05]  /*1a00*/  @P0 BRA `(.L_x_38) ;  /* 0x00000000006c0947 */ /* 0x000fea0003800000 */
[----:B------:R-:W-:-:S04]  /*1a10*/  LOP3.LUT R10, R5, 0x7ff00000, RZ, 0xc0, !PT ;  /* 0x7ff00000050a7812 */ /* 0x000fc800078ec0ff */
[CC--:B------:R-:W-:Y:S02]  /*1a20*/  VIADDMNMX R6, R17.reuse, -R10.reuse, 0xb9600000, !PT ;  /* 0xb960000011067446 */ /* 0x0c0fe4000780090a */
[----:B------:R-:W-:Y:S02]  /*1a30*/  ISETP.GE.U32.AND P0, PT, R17, R10, PT ;  /* 0x0000000a1100720c */ /* 0x000fe40003f06070 */
[----:B------:R-:W-:Y:S02]  /*1a40*/  VIMNMX R6, PT, PT, R6, 0x46a00000, PT ;  /* 0x46a0000006067848 */ /* 0x000fe40003fe0100 */
[----:B------:R-:W-:-:S05]  /*1a50*/  SEL R7, R0, 0x63400000, !P0 ;  /* 0x6340000000077807 */ /* 0x000fca0004000000 */
[----:B------:R-:W-:Y:S02]  /*1a60*/  IMAD.IADD R0, R6, 0x1, -R7 ;  /* 0x0000000106007824 */ /* 0x000fe400078e0a07 */
[----:B------:R-:W-:Y:S02]  /*1a70*/  IMAD.MOV.U32 R6, RZ, RZ, RZ ;  /* 0x000000ffff067224 */ /* 0x000fe400078e00ff */
[----:B------:R-:W-:-:S06]  /*1a80*/  VIADD R7, R0, 0x7fe00000 ;  /* 0x7fe0000000077836 */ /* 0x000fcc0000000000 */
[----:B------:R-:W-:-:S10]  /*1a90*/  DMUL R10, R14, R6 ;  /* 0x000000060e0a7228 */ /* 0x000fd40000000000 */
[----:B------:R-:W-:-:S13]  /*1aa0*/  FSETP.GTU.AND P0, PT, |R11|, 1.469367938527859385e-39, PT ;  /* 0x001000000b00780b */ /* 0x000fda0003f0c200 */
[----:B------:R-:W-:Y:S05]  /*1ab0*/  @P0 BRA `(.L_x_39) ;  /* 0x0000000000940947 */ /* 0x000fea0003800000 */
[----:B------:R-:W-:Y:S01]  /*1ac0*/  DFMA R2, R14, -R2, R8 ;  /* 0x800000020e02722b */ /* 0x000fe20000000008 */
[----:B------:R-:W-:-:S09]  /*1ad0*/  IMAD.MOV.U32 R6, RZ, RZ, RZ ;  /* 0x000000ffff067224 */ /* 0x000fd200078e00ff */
[C---:B------:R-:W-:Y:S02]  /*1ae0*/  FSETP.NEU.AND P0, PT, R3.reuse, RZ, PT ;  /* 0x000000ff0300720b */ /* 0x040fe40003f0d000 */
[----:B------:R-:W-:-:S04]  /*1af0*/  LOP3.LUT R5, R3, 0x80000000, R5, 0x48, !PT ;  /* 0x8000000003057812 */ /* 0x000fc800078e4805 */
[----:B------:R-:W-:-:S07]  /*1b00*/  LOP3.LUT R7, R5, R7, RZ, 0xfc, !PT ;  /* 0x0000000705077212 */ /* 0x000fce00078efcff */
[----:B------:R-:W-:Y:S05]  /*1b10*/  @!P0 BRA `(.L_x_39) ;  /* 0x00000000007c8947 */ /* 0x000fea0003800000 */
[----:B------:R-:W-:Y:S01]  /*1b20*/  IMAD.MOV R3, RZ, RZ, -R0 ;  /* 0x000000ffff037224 */ /* 0x000fe200078e0a00 */
[----:B------:R-:W-:Y:S01]  /*1b30*/  DMUL.RP R6, R14, R6 ;  /* 0x000000060e067228 */ /* 0x000fe20000008000 */
[----:B------:R-:W-:-:S06]  /*1b40*/  IMAD.MOV.U32 R2, RZ, RZ, RZ ;  /* 0x000000ffff027224 */ /* 0x000fcc00078e00ff */
[----:B------:R-:W-:-:S03]  /*1b50*/  DFMA R2, R10, -R2, R14 ;  /* 0x800000020a02722b */ /* 0x000fc6000000000e */
[----:B------:R-:W-:-:S03]  /*1b60*/  LOP3.LUT R5, R7, R5, RZ, 0x3c, !PT ;  /* 0x0000000507057212 */ /* 0x000fc600078e3cff */
[----:B------:R-:W-:-:S04]  /*1b70*/  IADD3 R2, PT, PT, -R0, -0x43300000, RZ ;  /* 0xbcd0000000027810 */ /* 0x000fc80007ffe1ff */
[----:B------:R-:W-:-:S04]  /*1b80*/  FSETP.NEU.AND P0, PT, |R3|, R2, PT ;  /* 0x000000020300720b */ /* 0x000fc80003f0d200 */
[----:B------:R-:W-:Y:S02]  /*1b90*/  FSEL R10, R6, R10, !P0 ;  /* 0x0000000a060a7208 */ /* 0x000fe40004000000 */
[----:B------:R-:W-:Y:S01]  /*1ba0*/  FSEL R11, R5, R11, !P0 ;  /* 0x0000000b050b7208 */ /* 0x000fe20004000000 */
[----:B------:R-:W-:Y:S06]  /*1bb0*/  BRA `(.L_x_39) ;  /* 0x0000000000547947 */ /* 0x000fec0003800000 */
.L_x_38:
[----:B------:R-:W-:-:S14]  /*1bc0*/  DSETP.NAN.AND P0, PT, R6, R6, PT ;  /* 0x000000060600722a */ /* 0x000fdc0003f08000 */
[----:B------:R-:W-:Y:S05]  /*1bd0*/  @P0 BRA `(.L_x_40) ;  /* 0x0000000000440947 */ /* 0x000fea0003800000 */
[----:B------:R-:W-:-:S14]  /*1be0*/  DSETP.NAN.AND P0, PT, R4, R4, PT ;  /* 0x000000040400722a */ /* 0x000fdc0003f08000 */
[----:B------:R-:W-:Y:S05]  /*1bf0*/  @P0 BRA `(.L_x_41) ;  /* 0x0000000000300947 */ /* 0x000fea0003800000 */
[----:B------:R-:W-:Y:S01]  /*1c00*/  ISETP.NE.AND P0, PT, R21, R20, PT ;  /* 0x000000141500720c */ /* 0x000fe20003f05270 */
[----:B------:R-:W-:Y:S02]  /*1c10*/  IMAD.MOV.U32 R10, RZ, RZ, 0x0 ;  /* 0x00000000ff0a7424 */ /* 0x000fe400078e00ff */
[----:B------:R-:W-:-:S10]  /*1c20*/  IMAD.MOV.U32 R11, RZ, RZ, -0x80000 ;  /* 0xfff80000ff0b7424 */ /* 0x000fd400078e00ff */
[----:B------:R-:W-:Y:S05]  /*1c30*/  @!P0 BRA `(.L_x_39) ;  /* 0x0000000000348947 */ /* 0x000fea0003800000 */
[----:B------:R-:W-:Y:S02]  /*1c40*/  ISETP.NE.AND P0, PT, R21, 0x7ff00000, PT ;  /* 0x7ff000001500780c */ /* 0x000fe40003f05270 */
[----:B------:R-:W-:Y:S02]  /*1c50*/  LOP3.LUT R11, R7, 0x80000000, R5, 0x48, !PT ;  /* 0x80000000070b7812 */ /* 0x000fe400078e4805 */
[----:B------:R-:W-:-:S13]  /*1c60*/  ISETP.EQ.OR P0, PT, R20, RZ, !P0 ;  /* 0x000000ff1400720c */ /* 0x000fda0004702670 */
[----:B------:R-:W-:Y:S01]  /*1c70*/  @P0 LOP3.LUT R0, R11, 0x7ff00000, RZ, 0xfc, !PT ;  /* 0x7ff000000b000812 */ /* 0x000fe200078efcff */
[----:B------:R-:W-:Y:S02]  /*1c80*/  @!P0 IMAD.MOV.U32 R10, RZ, RZ, RZ ;  /* 0x000000ffff0a8224 */ /* 0x000fe400078e00ff */
[----:B------:R-:W-:Y:S02]  /*1c90*/  @P0 IMAD.MOV.U32 R10, RZ, RZ, RZ ;  /* 0x000000ffff0a0224 */ /* 0x000fe400078e00ff */
[----:B------:R-:W-:Y:S01]  /*1ca0*/  @P0 IMAD.MOV.U32 R11, RZ, RZ, R0 ;  /* 0x000000ffff0b0224 */ /* 0x000fe200078e0000 */
[----:B------:R-:W-:Y:S06]  /*1cb0*/  BRA `(.L_x_39) ;  /* 0x0000000000147947 */ /* 0x000fec0003800000 */
.L_x_41:
[----:B------:R-:W-:Y:S01]  /*1cc0*/  LOP3.LUT R11, R5, 0x80000, RZ, 0xfc, !PT ;  /* 0x00080000050b7812 */ /* 0x000fe200078efcff */
[----:B------:R-:W-:Y:S01]  /*1cd0*/  IMAD.MOV.U32 R10, RZ, RZ, R4 ;  /* 0x000000ffff0a7224 */ /* 0x000fe200078e0004 */
[----:B------:R-:W-:Y:S06]  /*1ce0*/  BRA `(.L_x_39) ;  /* 0x0000000000087947 */ /* 0x000fec0003800000 */
.L_x_40:
[----:B------:R-:W-:Y:S01]  /*1cf0*/  LOP3.LUT R11, R7, 0x80000, RZ, 0xfc, !PT ;  /* 0x00080000070b7812 */ /* 0x000fe200078efcff */
[----:B------:R-:W-:-:S07]  /*1d00*/  IMAD.MOV.U32 R10, RZ, RZ, R6 ;  /* 0x000000ffff0a7224 */ /* 0x000fce00078e0006 */
.L_x_39:
[----:B------:R-:W-:Y:S05]  /*1d10*/  BSYNC.RECONVERGENT B1 ;  /* 0x0000000000017941 */ /* 0x000fea0003800200 */
.L_x_37:
[----:B------:R-:W-:Y:S02]  /*1d20*/  IMAD.MOV.U32 R17, RZ, RZ, 0x0 ;  /* 0x00000000ff117424 */ /* 0x000fe400078e00ff */
[----:B------:R-:W-:Y:S02]  /*1d30*/  IMAD.MOV.U32 R2, RZ, RZ, R10 ;  /* 0x000000ffff027224 */ /* 0x000fe400078e000a */
[----:B------:R-:W-:Y:S01]  /*1d40*/  IMAD.MOV.U32 R3, RZ, RZ, R11 ;  /* 0x000000ffff037224 */ /* 0x000fe200078e000b */
[----:B------:R-:W-:Y:S06]  /*1d50*/  RET.REL.NODEC R16 `(_Z20process_image_kernelPhS_PiS0_) ;  /* 0xffffffe010a87950 */ /* 0x000fec0003c3ffff */
        .weak           $__internal_1_$__cuda_sm20_div_u16
        .type           $__internal_1_$__cuda_sm20_div_u16,@function
        .size           $__internal_1_$__cuda_sm20_div_u16,(.L_x_44 - $__internal_1_$__cuda_sm20_div_u16)
$__internal_1_$__cuda_sm20_div_u16:
[----:B------:R-:W0:Y:S01]  /*1d60*/  I2F.U16 R4, R3 ;  /* 0x0000000300047306 */ /* 0x000e220000101000 */
[----:B------:R-:W-:Y:S01]  /*1d70*/  IMAD.MOV.U32 R5, RZ, RZ, 0x4b800000 ;  /* 0x4b800000ff057424 */ /* 0x000fe200078e00ff */
[----:B------:R-:W-:Y:S02]  /*1d80*/  I2FP.F32.U32.RZ R2, R2 ;  /* 0x0000000200027245 */ /* 0x000fe4000020d000 */
[C---:B0-----:R-:W-:Y:S02]  /*1d90*/  FSETP.GEU.AND P1, PT, |R4|.reuse, 1.175494350822287508e-38, PT ;  /* 0x008000000400780b */ /* 0x041fe40003f2e200 */
[----:B------:R-:W-:Y:S02]  /*1da0*/  FSETP.GT.AND P0, PT, |R4|, 8.50705917302346158658e+37, PT ;  /* 0x7e8000000400780b */ /* 0x000fe40003f04200 */
[----:B------:R-:W-:-:S04]  /*1db0*/  FSEL R5, R5, 1, !P1 ;  /* 0x3f80000005057808 */ /* 0x000fc80004800000 */
[----:B------:R-:W-:Y:S02]  /*1dc0*/  FSEL R5, R5, 0.25, !P0 ;  /* 0x3e80000005057808 */ /* 0x000fe40004000000 */
[----:B------:R-:W-:Y:S01]  /*1dd0*/  ISETP.NE.U32.AND P0, PT, R3, RZ, PT ;  /* 0x000000ff0300720c */ /* 0x000fe20003f05070 */
[----:B------:R-:W-:Y:S02]  /*1de0*/  IMAD.MOV.U32 R3, RZ, RZ, 0x0 ;  /* 0x00000000ff037424 */ /* 0x000fe400078e00ff */
[----:B------:R-:W-:-:S06]  /*1df0*/  FMUL R4, R4, R5 ;  /* 0x0000000504047220 */ /* 0x000fcc0000400000 */
[----:B------:R-:W0:Y:S02]  /*1e00*/  MUFU.RCP R4, R4 ;  /* 0x0000000400047308 */ /* 0x000e240000001000 */
[----:B0-----:R-:W-:-:S04]  /*1e10*/  FMUL R5, R5, R4 ;  /* 0x0000000405057220 */ /* 0x001fc80000400000 */
[----:B------:R-:W-:-:S04]  /*1e20*/  VIADD R5, R5, 0x2 ;  /* 0x0000000205057836 */ /* 0x000fc80000000000 */
[----:B------:R-:W-:Y:S01]  /*1e30*/  FMUL.RZ R5, R2, R5 ;  /* 0x0000000502057220 */ /* 0x000fe2000040c000 */
[----:B------:R-:W-:-:S05]  /*1e40*/  IMAD.MOV.U32 R2, RZ, RZ, R8 ;  /* 0x000000ffff027224 */ /* 0x000fca00078e0008 */
[----:B------:R-:W0:Y:S02]  /*1e50*/  F2I.U32.TRUNC.NTZ R5, R5 ;  /* 0x0000000500057305 */ /* 0x000e24000020f000 */
[----:B0-----:R-:W-:Y:S01]  /*1e60*/  LOP3.LUT R23, R5, 0xffff, RZ, 0xc0, !PT ;  /* 0x0000ffff05177812 */ /* 0x001fe200078ec0ff */
[----:B------:R-:W-:Y:S01]  /*1e70*/  @!P0 IMAD.MOV.U32 R23, RZ, RZ, -0x1 ;  /* 0xffffffffff178424 */ /* 0x000fe200078e00ff */
[----:B------:R-:W-:Y:S06]  /*1e80*/  RET.REL.NODEC R2 `(_Z20process_image_kernelPhS_PiS0_) ;  /* 0xffffffe0025c7950 */ /* 0x000fec0003c3ffff */
.L_x_42:
[----:B------:R-:W-:-:S00]  /*1e90*/  BRA `(.L_x_42) ;  /* 0xfffffffc00fc7947 */ /* 0x000fc0000383ffff */
[----:B------:R-:W-:-:S00]  /*1ea0*/  NOP ;  /* 0x0000000000007918 */ /* 0x000fc00000000000 */
        /* <DEDUP_REMOVED lines=13> */
.L_x_44:


//--------------------- .nv.global.init           --------------------------
	.section	.nv.global.init,"aw",@progbits
.nv.global.init:
	.type		$str,@object
	.size		$str,(.L_0 - $str)
$str:
        /*0000*/ 	.byte	0x6d, 0x69, 0x6e, 0x20, 0x69, 0x73, 0x3a, 0x20, 0x25, 0x64, 0x0a, 0x00
.L_0:


//--------------------- .nv.shared._Z20process_image_kernelPhS_PiS0_ --------------------------
	.section	.nv.shared._Z20process_image_kernelPhS_PiS0_,"aw",@nobits
	.sectionflags	@""
	.align	4
.nv.shared._Z20process_image_kernelPhS_PiS0_:
	.zero		4096


//--------------------- .nv.shared.reserved.0     --------------------------
	.section	.nv.shared.reserved.0,"aw",@nobits
	.weak		__nv_reservedSMEM_offset_0_alias
	.size		__nv_reservedSMEM_offset_0_alias, 0, 64
	.other		__nv_reservedSMEM_offset_0_alias,@"STO_CUDA_RESERVED_SHARED STV_DEFAULT"
__nv_reservedSMEM_offset_0_alias:
	.zero		0
	.zero		64


//--------------------- .nv.constant0._Z20process_image_kernelPhS_PiS0_ --------------------------
	.section	.nv.constant0._Z20process_image_kernelPhS_PiS0_,"a",@progbits
	.sectionflags	@""
	.align	4
.nv.constant0._Z20process_image_kernelPhS_PiS0_:
	.zero		928


//--------------------- SYMBOLS --------------------------

	.type		.nv.reservedSmem.offset0,@object
	.size		.nv.reservedSmem.offset0,0x4
	.type		.nv.reservedSmem.cap,@object
	.size		.nv.reservedSmem.cap,0x4
	.type		vprintf,@function
